	.target	sm_100a

	.elftype	@"ET_EXEC"


//--------------------- .note.nv.tkinfo           --------------------------
	.section	.note.nv.tkinfo,"",@"SHT_NOTE"
	.sectionflags	@"SHF_NOTE_NV_TKINFO"
	.tkinfo
        /*0018*/ 	.word	0x00000002
        /*0030*/ 	.string	""
        /*0030*/ 	.string	"ptxas"
        /*0030*/ 	.string	"Cuda compilation tools, release 13.0, V13.0.88"
        /*0030*/ 	.string	"Build cuda_13.0.r13.0/compiler.36424714_0"
        /*0030*/ 	.string	"-arch sm_100a -m 64 "



//--------------------- .note.nv.cuinfo           --------------------------
	.section	.note.nv.cuinfo,"",@"SHT_NOTE"
	.sectionflags	@"SHF_NOTE_NV_CUINFO"
        /*0018*/ 	.short	0x0002
        /*001a*/ 	.short	0x0064
        /*001c*/ 	.short	0x0082
	.zero		2


//--------------------- .nv.info                  --------------------------
	.section	.nv.info,"",@"SHT_CUDA_INFO"
	.align	4


	//----- nvinfo : EIATTR_REGCOUNT
	.align		4
        /*0000*/ 	.byte	0x04, 0x2f
        /*0002*/ 	.short	(.L_20 - .L_19)
	.align		4
.L_19:
        /*0004*/ 	.word	index@(_ZN7cutlass13device_kernelINS_4gemm6kernel13GemmUniversalIN4cute5tupleIJiiiiEEENS1_10collective13CollectiveMmaINS1_35MainloopSm100TmaUmmaWarpSpecializedILi5ELi2ELi2ENS5_IJNS4_1CILi2EEENSA_ILi1EEESC_EEEEENS5_IJNSA_ILi256EEESF_NSA_ILi128EEEEEEaNS5_IJlSC_lEEEaSI_NS4_8TiledMMAINS4_8MMA_AtomIJNS4_21SM100_MMA_S8_2x1SM_SSIaaiLi256ELi256ELNS4_4UMMA5MajorE0ELSN_0ELNSM_8SaturateE0EEEEEENS4_6LayoutINS5_IJSC_SC_SC_EEENS5_IJNSA_ILi0EEEST_ST_EEEEENS5_IJNS4_10UnderscoreESW_SW_EEEEENS4_18SM100_TMA_2SM_LOADENS4_14ComposedLayoutINS4_7SwizzleILi3ELi4ELi3EEENS4_18smem_ptr_flag_bitsILi8EEENSR_INS5_IJNSA_ILi8EEESG_EEENS5_IJSG_SC_EEEEEEEvNS4_8identityESZ_S19_vS1A_EENS_8epilogue10collective18CollectiveEpilogueINS1C_23Sm100TmaWarpSpecializedILi4ELi2ELi64ELb0ELb0EEEJNS5_IJSG_SF_SG_EEENS5_IJNSR_ISG_SC_EENSR_INSA_ILi64EEESC_EEEEEaSI_aSI_NS1C_6fusion15FusionCallbacksIS1G_NS1M_17LinearCombinationIaiaiLNS_15FloatRoundStyleE2EEES1H_S1L_JEEENS4_5SM1004TMEM4LOAD26SM100_TMEM_LOAD_32dp32b64xENS4_13SM90_TMA_LOADENS10_INS11_ILi2ELi4ELi3EEES14_NSR_INS5_IJS15_S1J_EEENS5_IJS1J_SC_EEEEEEENS4_39AutoVectorizingCopyWithAssumedAlignmentILi128EEENS4_14SM90_TMA_STOREES21_S23_S23_EEEvvEEEEvNT_6ParamsE)
        /*0008*/ 	.word	0x000000b2


	//----- nvinfo : EIATTR_FRAME_SIZE
	.align		4
.L_20:
        /*000c*/ 	.byte	0x04, 0x11
        /*000e*/ 	.short	(.L_22 - .L_21)
	.align		4
.L_21:
        /*0010*/ 	.word	index@($__internal_2_$__cuda_sm10x_tcgen05_guardrail_trap_unallocated_columns_being_dealloced)
        /*0014*/ 	.word	0x00000000


	//----- nvinfo : EIATTR_FRAME_SIZE
	.align		4
.L_22:
        /*0018*/ 	.byte	0x04, 0x11
        /*001a*/ 	.short	(.L_24 - .L_23)
	.align		4
.L_23:
        /*001c*/ 	.word	index@($__internal_1_$__cuda_sm10x_tcgen05_guardrail_trap_phase_invalid_during_alloc)
        /*0020*/ 	.word	0x00000000


	//----- nvinfo : EIATTR_FRAME_SIZE
	.align		4
.L_24:
        /*0024*/ 	.byte	0x04, 0x11
        /*0026*/ 	.short	(.L_26 - .L_25)
	.align		4
.L_25:
        /*0028*/ 	.word	index@($__internal_0_$__cuda_sm10x_tcgen05_guardrail_trap_col_being_dealloced_not_returned_by_alloc)
        /*002c*/ 	.word	0x00000000


	//----- nvinfo : EIATTR_FRAME_SIZE
	.align		4
.L_26:
        /*0030*/ 	.byte	0x04, 0x11
        /*0032*/ 	.short	(.L_28 - .L_27)
	.align		4
.L_27:
        /*0034*/ 	.word	index@(_ZN7cutlass13device_kernelINS_4gemm6kernel13GemmUniversalIN4cute5tupleIJiiiiEEENS1_10collective13CollectiveMmaINS1_35MainloopSm100TmaUmmaWarpSpecializedILi5ELi2ELi2ENS5_IJNS4_1CILi2EEENSA_ILi1EEESC_EEEEENS5_IJNSA_ILi256EEESF_NSA_ILi128EEEEEEaNS5_IJlSC_lEEEaSI_NS4_8TiledMMAINS4_8MMA_AtomIJNS4_21SM100_MMA_S8_2x1SM_SSIaaiLi256ELi256ELNS4_4UMMA5MajorE0ELSN_0ELNSM_8SaturateE0EEEEEENS4_6LayoutINS5_IJSC_SC_SC_EEENS5_IJNSA_ILi0EEEST_ST_EEEEENS5_IJNS4_10UnderscoreESW_SW_EEEEENS4_18SM100_TMA_2SM_LOADENS4_14ComposedLayoutINS4_7SwizzleILi3ELi4ELi3EEENS4_18smem_ptr_flag_bitsILi8EEENSR_INS5_IJNSA_ILi8EEESG_EEENS5_IJSG_SC_EEEEEEEvNS4_8identityESZ_S19_vS1A_EENS_8epilogue10collective18CollectiveEpilogueINS1C_23Sm100TmaWarpSpecializedILi4ELi2ELi64ELb0ELb0EEEJNS5_IJSG_SF_SG_EEENS5_IJNSR_ISG_SC_EENSR_INSA_ILi64EEESC_EEEEEaSI_aSI_NS1C_6fusion15FusionCallbacksIS1G_NS1M_17LinearCombinationIaiaiLNS_15FloatRoundStyleE2EEES1H_S1L_JEEENS4_5SM1004TMEM4LOAD26SM100_TMEM_LOAD_32dp32b64xENS4_13SM90_TMA_LOADENS10_INS11_ILi2ELi4ELi3EEES14_NSR_INS5_IJS15_S1J_EEENS5_IJS1J_SC_EEEEEEENS4_39AutoVectorizingCopyWithAssumedAlignmentILi128EEENS4_14SM90_TMA_STOREES21_S23_S23_EEEvvEEEEvNT_6ParamsE)
        /*0038*/ 	.word	0x00000000


	//----- nvinfo : EIATTR_MIN_STACK_SIZE
	.align		4
.L_28:
        /*003c*/ 	.byte	0x04, 0x12
        /*003e*/ 	.short	(.L_30 - .L_29)
	.align		4
.L_29:
        /*0040*/ 	.word	index@(_ZN7cutlass13device_kernelINS_4gemm6kernel13GemmUniversalIN4cute5tupleIJiiiiEEENS1_10collective13CollectiveMmaINS1_35MainloopSm100TmaUmmaWarpSpecializedILi5ELi2ELi2ENS5_IJNS4_1CILi2EEENSA_ILi1EEESC_EEEEENS5_IJNSA_ILi256EEESF_NSA_ILi128EEEEEEaNS5_IJlSC_lEEEaSI_NS4_8TiledMMAINS4_8MMA_AtomIJNS4_21SM100_MMA_S8_2x1SM_SSIaaiLi256ELi256ELNS4_4UMMA5MajorE0ELSN_0ELNSM_8SaturateE0EEEEEENS4_6LayoutINS5_IJSC_SC_SC_EEENS5_IJNSA_ILi0EEEST_ST_EEEEENS5_IJNS4_10UnderscoreESW_SW_EEEEENS4_18SM100_TMA_2SM_LOADENS4_14ComposedLayoutINS4_7SwizzleILi3ELi4ELi3EEENS4_18smem_ptr_flag_bitsILi8EEENSR_INS5_IJNSA_ILi8EEESG_EEENS5_IJSG_SC_EEEEEEEvNS4_8identityESZ_S19_vS1A_EENS_8epilogue10collective18CollectiveEpilogueINS1C_23Sm100TmaWarpSpecializedILi4ELi2ELi64ELb0ELb0EEEJNS5_IJSG_SF_SG_EEENS5_IJNSR_ISG_SC_EENSR_INSA_ILi64EEESC_EEEEEaSI_aSI_NS1C_6fusion15FusionCallbacksIS1G_NS1M_17LinearCombinationIaiaiLNS_15FloatRoundStyleE2EEES1H_S1L_JEEENS4_5SM1004TMEM4LOAD26SM100_TMEM_LOAD_32dp32b64xENS4_13SM90_TMA_LOADENS10_INS11_ILi2ELi4ELi3EEES14_NSR_INS5_IJS15_S1J_EEENS5_IJS1J_SC_EEEEEEENS4_39AutoVectorizingCopyWithAssumedAlignmentILi128EEENS4_14SM90_TMA_STOREES21_S23_S23_EEEvvEEEEvNT_6ParamsE)
        /*0044*/ 	.word	0x00000000
.L_30:


//--------------------- .nv.compat                --------------------------
	.section	.nv.compat,"",@"SHT_CUDA_COMPAT_INFO"
	.align	4
        /*0000*/ 	.byte	0x02, 0x09, 0x01, 0x00, 0x02, 0x02, 0x03, 0x00, 0x02, 0x05, 0x06, 0x00, 0x03, 0x07, 0x01, 0x01
        /*0010*/ 	.byte	0x02, 0x03, 0x01, 0x00, 0x02, 0x06, 0x01, 0x00, 0x04, 0x0b, 0x08, 0x00, 0x01, 0x00, 0x00, 0x00
        /*0020*/ 	.byte	0x00, 0x00, 0x00, 0x00


//--------------------- .nv.info._ZN7cutlass13device_kernelINS_4gemm6kernel13GemmUniversalIN4cute5tupleIJiiiiEEENS1_10collective13CollectiveMmaINS1_35MainloopSm100TmaUmmaWarpSpecializedILi5ELi2ELi2ENS5_IJNS4_1CILi2EEENSA_ILi1EEESC_EEEEENS5_IJNSA_ILi256EEESF_NSA_ILi128EEEEEEaNS5_IJlSC_lEEEaSI_NS4_8TiledMMAINS4_8MMA_AtomIJNS4_21SM100_MMA_S8_2x1SM_SSIaaiLi256ELi256ELNS4_4UMMA5MajorE0ELSN_0ELNSM_8SaturateE0EEEEEENS4_6LayoutINS5_IJSC_SC_SC_EEENS5_IJNSA_ILi0EEEST_ST_EEEEENS5_IJNS4_10UnderscoreESW_SW_EEEEENS4_18SM100_TMA_2SM_LOADENS4_14ComposedLayoutINS4_7SwizzleILi3ELi4ELi3EEENS4_18smem_ptr_flag_bitsILi8EEENSR_INS5_IJNSA_ILi8EEESG_EEENS5_IJSG_SC_EEEEEEEvNS4_8identityESZ_S19_vS1A_EENS_8epilogue10collective18CollectiveEpilogueINS1C_23Sm100TmaWarpSpecializedILi4ELi2ELi64ELb0ELb0EEEJNS5_IJSG_SF_SG_EEENS5_IJNSR_ISG_SC_EENSR_INSA_ILi64EEESC_EEEEEaSI_aSI_NS1C_6fusion15FusionCallbacksIS1G_NS1M_17LinearCombinationIaiaiLNS_15FloatRoundStyleE2EEES1H_S1L_JEEENS4_5SM1004TMEM4LOAD26SM100_TMEM_LOAD_32dp32b64xENS4_13SM90_TMA_LOADENS10_INS11_ILi2ELi4ELi3EEES14_NSR_INS5_IJS15_S1J_EEENS5_IJS1J_SC_EEEEEEENS4_39AutoVectorizingCopyWithAssumedAlignmentILi128EEENS4_14SM90_TMA_STOREES21_S23_S23_EEEvvEEEEvNT_6ParamsE --------------------------
	.section	.nv.info._ZN7cutlass13device_kernelINS_4gemm6kernel13GemmUniversalIN4cute5tupleIJiiiiEEENS1_10collective13CollectiveMmaINS1_35MainloopSm100TmaUmmaWarpSpecializedILi5ELi2ELi2ENS5_IJNS4_1CILi2EEENSA_ILi1EEESC_EEEEENS5_IJNSA_ILi256EEESF_NSA_ILi128EEEEEEaNS5_IJlSC_lEEEaSI_NS4_8TiledMMAINS4_8MMA_AtomIJNS4_21SM100_MMA_S8_2x1SM_SSIaaiLi256ELi256ELNS4_4UMMA5MajorE0ELSN_0ELNSM_8SaturateE0EEEEEENS4_6LayoutINS5_IJSC_SC_SC_EEENS5_IJNSA_ILi0EEEST_ST_EEEEENS5_IJNS4_10UnderscoreESW_SW_EEEEENS4_18SM100_TMA_2SM_LOADENS4_14ComposedLayoutINS4_7SwizzleILi3ELi4ELi3EEENS4_18smem_ptr_flag_bitsILi8EEENSR_INS5_IJNSA_ILi8EEESG_EEENS5_IJSG_SC_EEEEEEEvNS4_8identityESZ_S19_vS1A_EENS_8epilogue10collective18CollectiveEpilogueINS1C_23Sm100TmaWarpSpecializedILi4ELi2ELi64ELb0ELb0EEEJNS5_IJSG_SF_SG_EEENS5_IJNSR_ISG_SC_EENSR_INSA_ILi64EEESC_EEEEEaSI_aSI_NS1C_6fusion15FusionCallbacksIS1G_NS1M_17LinearCombinationIaiaiLNS_15FloatRoundStyleE2EEES1H_S1L_JEEENS4_5SM1004TMEM4LOAD26SM100_TMEM_LOAD_32dp32b64xENS4_13SM90_TMA_LOADENS10_INS11_ILi2ELi4ELi3EEES14_NSR_INS5_IJS15_S1J_EEENS5_IJS1J_SC_EEEEEEENS4_39AutoVectorizingCopyWithAssumedAlignmentILi128EEENS4_14SM90_TMA_STOREES21_S23_S23_EEEvvEEEEvNT_6ParamsE,"",@"SHT_CUDA_INFO"
	.sectionflags	@""
	.align	4


	//----- nvinfo : EIATTR_CUDA_API_VERSION
	.align		4
        /*0000*/ 	.byte	0x04, 0x37
        /*0002*/ 	.short	(.L_32 - .L_31)
.L_31:
        /*0004*/ 	.word	0x00000082


	//----- nvinfo : EIATTR_KPARAM_INFO
	.align		4
.L_32:
        /*0008*/ 	.byte	0x04, 0x17
        /*000a*/ 	.short	(.L_34 - .L_33)
.L_33:
        /*000c*/ 	.word	0x00000000
        /*0010*/ 	.short	0x0000
        /*0012*/ 	.short	0x0000
        /*0014*/ 	.byte	0x00, 0xf0, 0x01, 0x20


	//----- nvinfo : EIATTR_AT_ENTRY_FRAGMENTS
	.align		4
.L_34:
        /*0018*/ 	.byte	0x04, 0x4f
        /*001a*/ 	.short	(.L_36 - .L_35)


	//   ....[0]....
.L_35:
        /*001c*/ 	.word	0x00000007


	//----- nvinfo : EIATTR_RESERVED_SMEM_USED
	.align		4
.L_36:
        /*0020*/ 	.byte	0x01, 0x41
	.zero		2


	//----- nvinfo : EIATTR_SPARSE_MMA_MASK
	.align		4
        /*0024*/ 	.byte	0x03, 0x50
        /*0026*/ 	.short	0x0000


	//----- nvinfo : EIATTR_TCGEN05_2CTA_USED
	.align		4
        /*0028*/ 	.byte	0x01, 0x52
	.zero		2


	//----- nvinfo : EIATTR_MAXREG_COUNT
	.align		4
        /*002c*/ 	.byte	0x03, 0x1b
        /*002e*/ 	.short	0x00ff


	//----- nvinfo : EIATTR_NUM_BARRIERS
	.align		4
        /*0030*/ 	.byte	0x02, 0x4c
        /*0032*/ 	.byte	0x07
	.zero		1


	//----- nvinfo : EIATTR_EXTERNS
	.align		4
        /*0034*/ 	.byte	0x04, 0x0f
        /*0036*/ 	.short	(.L_38 - .L_37)


	//   ....[0]....
	.align		4
.L_37:
        /*0038*/ 	.word	index@(__assertfail)


	//----- nvinfo : EIATTR_MERCURY_ISA_VERSION
	.align		4
.L_38:
        /*003c*/ 	.byte	0x03, 0x5f
        /*003e*/ 	.short	0x0101


	//----- nvinfo : EIATTR_INT_WARP_WIDE_INSTR_OFFSETS
	.align		4
        /*0040*/ 	.byte	0x04, 0x31
        /*0042*/ 	.short	(.L_40 - .L_39)


	//   ....[0]....
.L_39:
        /*0044*/ 	.word	0x00000cf0


	//   ....[1]....
        /*0048*/ 	.word	0x00000d90


	//   ....[2]....
        /*004c*/ 	.word	0x000020c0


	//   ....[3]....
        /*0050*/ 	.word	0x00003f10


	//   ....[4]....
        /*0054*/ 	.word	0x00003f30


	//   ....[5]....
        /*0058*/ 	.word	0x00003f60


	//   ....[6]....
        /*005c*/ 	.word	0x000048a0


	//   ....[7]....
        /*0060*/ 	.word	0x00004910


	//   ....[8]....
        /*0064*/ 	.word	0x000049f0


	//   ....[9]....
        /*0068*/ 	.word	0x00004a70


	//   ....[10]....
        /*006c*/ 	.word	0x00004b80


	//   ....[11]....
        /*0070*/ 	.word	0x00004c10


	//   ....[12]....
        /*0074*/ 	.word	0x00004df0


	//   ....[13]....
        /*0078*/ 	.word	0x00004f50


	//----- nvinfo : EIATTR_COOP_GROUP_MASK_REGIDS
	.align		4
.L_40:
        /*007c*/ 	.byte	0x04, 0x29
        /*007e*/ 	.short	(.L_42 - .L_41)


	//   ....[0]....
.L_41:
        /*0080*/ 	.word	0xffffffff


	//   ....[1]....
        /*0084*/ 	.word	0xffffffff


	//   ....[2]....
        /*0088*/ 	.word	0xffffffff


	//   ....[3]....
        /*008c*/ 	.word	0xffffffff


	//   ....[4]....
        /*0090*/ 	.word	0xffffffff


	//   ....[5]....
        /*0094*/ 	.word	0xffffffff


	//   ....[6]....
        /*0098*/ 	.word	0xffffffff


	//   ....[7]....
        /*009c*/ 	.word	0xffffffff


	//   ....[8]....
        /*00a0*/ 	.word	0xffffffff


	//   ....[9]....
        /*00a4*/ 	.word	0xffffffff


	//   ....[10]....
        /*00a8*/ 	.word	0xffffffff


	//   ....[11]....
        /*00ac*/ 	.word	0xffffffff


	//   ....[12]....
        /*00b0*/ 	.word	0xffffffff


	//   ....[13]....
        /*00b4*/ 	.word	0xffffffff


	//----- nvinfo : EIATTR_COOP_GROUP_INSTR_OFFSETS
	.align		4
.L_42:
        /*00b8*/ 	.byte	0x04, 0x28
        /*00ba*/ 	.short	(.L_44 - .L_43)


	//   ....[0]....
.L_43:
        /*00bc*/ 	.word	0x000000c0


	//   ....[1]....
        /*00c0*/ 	.word	0x00000500


	//   ....[2]....
        /*00c4*/ 	.word	0x000006a0


	//   ....[3]....
        /*00c8*/ 	.word	0x00000830


	//   ....[4]....
        /*00cc*/ 	.word	0x00000920


	//   ....[5]....
        /*00d0*/ 	.word	0x00000a80


	//   ....[6]....
        /*00d4*/ 	.word	0x00000bd0


	//   ....[7]....
        /*00d8*/ 	.word	0x00000e10


	//   ....[8]....
        /*00dc*/ 	.word	0x00001fa0


	//   ....[9]....
        /*00e0*/ 	.word	0x00002e10


	//   ....[10]....
        /*00e4*/ 	.word	0x000032e0


	//   ....[11]....
        /*00e8*/ 	.word	0x00003310


	//   ....[12]....
        /*00ec*/ 	.word	0x00003e10


	//   ....[13]....
        /*00f0*/ 	.word	0x00004020


	//----- nvinfo : EIATTR_VRC_CTA_INIT_COUNT
	.align		4
.L_44:
        /*00f4*/ 	.byte	0x02, 0x4a
        /*00f6*/ 	.byte	0x80
	.zero		1


	//----- nvinfo : EIATTR_SYSCALL_OFFSETS
	.align		4
        /*00f8*/ 	.byte	0x04, 0x46
        /*00fa*/ 	.short	(.L_46 - .L_45)


	//   ....[0]....
.L_45:
        /*00fc*/ 	.word	0x000059d0


	//   ....[1]....
        /*0100*/ 	.word	0x00005b10


	//   ....[2]....
        /*0104*/ 	.word	0x00006370


	//   ....[3]....
        /*0108*/ 	.word	0x00007970


	//   ....[4]....
        /*010c*/ 	.word	0x00008f10


	//   ....[5]....
        /*0110*/ 	.word	0x0000a4e0


	//----- nvinfo : EIATTR_MBARRIER_INSTR_OFFSETS
	.align		4
.L_46:
        /*0114*/ 	.byte	0x04, 0x39
        /*0116*/ 	.short	(.L_48 - .L_47)


	//   ....[0]....
.L_47:
        /*0118*/ 	.word	0x000005f0
        /*011c*/ 	.word	0x000000ff
        /*0120*/ 	.word	0x00000000
        /*0124*/ 	.short	0x0100
        /*0126*/ 	.byte	0x08
	.zero		1


	//   ....[1]....
        /*0128*/ 	.word	0x00000600
        /*012c*/ 	.word	0x000000ff
        /*0130*/ 	.word	0x00000028
        /*0134*/ 	.short	0x0100
        /*0136*/ 	.byte	0x08
	.zero		1


	//   ....[2]....
        /*0138*/ 	.word	0x00000610
        /*013c*/ 	.word	0x000000ff
        /*0140*/ 	.word	0x00000008
        /*0144*/ 	.short	0x0100
        /*0146*/ 	.byte	0x08
	.zero		1


	//   ....[3]....
        /*0148*/ 	.word	0x00000620
        /*014c*/ 	.word	0x000000ff
        /*0150*/ 	.word	0x00000030
        /*0154*/ 	.short	0x0100
        /*0156*/ 	.byte	0x08
	.zero		1


	//   ....[4]....
        /*0158*/ 	.word	0x00000630
        /*015c*/ 	.word	0x000000ff
        /*0160*/ 	.word	0x00000010
        /*0164*/ 	.short	0x0100
        /*0166*/ 	.byte	0x08
	.zero		1


	//   ....[5]....
        /*0168*/ 	.word	0x00000640
        /*016c*/ 	.word	0x000000ff
        /*0170*/ 	.word	0x00000038
        /*0174*/ 	.short	0x0100
        /*0176*/ 	.byte	0x08
	.zero		1


	//   ....[6]....
        /*0178*/ 	.word	0x00000650
        /*017c*/ 	.word	0x000000ff
        /*0180*/ 	.word	0x00000018
        /*0184*/ 	.short	0x0100
        /*0186*/ 	.byte	0x08
	.zero		1


	//   ....[7]....
        /*0188*/ 	.word	0x00000660
        /*018c*/ 	.word	0x000000ff
        /*0190*/ 	.word	0x00000040
        /*0194*/ 	.short	0x0100
        /*0196*/ 	.byte	0x08
	.zero		1


	//   ....[8]....
        /*0198*/ 	.word	0x00000670
        /*019c*/ 	.word	0x000000ff
        /*01a0*/ 	.word	0x00000020
        /*01a4*/ 	.short	0x0100
        /*01a6*/ 	.byte	0x08
	.zero		1


	//   ....[9]....
        /*01a8*/ 	.word	0x00000680
        /*01ac*/ 	.word	0x000000ff
        /*01b0*/ 	.word	0x00000048
        /*01b4*/ 	.short	0x0100
        /*01b6*/ 	.byte	0x08
	.zero		1


	//   ....[10]....
        /*01b8*/ 	.word	0x000007a0
        /*01bc*/ 	.word	0x000000ff
        /*01c0*/ 	.word	0x00000050
        /*01c4*/ 	.short	0x0100
        /*01c6*/ 	.byte	0x09
	.zero		1


	//   ....[11]....
        /*01c8*/ 	.word	0x000007b0
        /*01cc*/ 	.word	0x000000ff
        /*01d0*/ 	.word	0x00000070
        /*01d4*/ 	.short	0x0100
        /*01d6*/ 	.byte	0x09
	.zero		1


	//   ....[12]....
        /*01d8*/ 	.word	0x000007c0
        /*01dc*/ 	.word	0x000000ff
        /*01e0*/ 	.word	0x00000058
        /*01e4*/ 	.short	0x0100
        /*01e6*/ 	.byte	0x09
	.zero		1


	//   ....[13]....
        /*01e8*/ 	.word	0x000007d0
        /*01ec*/ 	.word	0x000000ff
        /*01f0*/ 	.word	0x00000078
        /*01f4*/ 	.short	0x0100
        /*01f6*/ 	.byte	0x09
	.zero		1


	//   ....[14]....
        /*01f8*/ 	.word	0x000007e0
        /*01fc*/ 	.word	0x000000ff
        /*0200*/ 	.word	0x00000060
        /*0204*/ 	.short	0x0100
        /*0206*/ 	.byte	0x09
	.zero		1


	//   ....[15]....
        /*0208*/ 	.word	0x000007f0
        /*020c*/ 	.word	0x000000ff
        /*0210*/ 	.word	0x00000080
        /*0214*/ 	.short	0x0100
        /*0216*/ 	.byte	0x09
	.zero		1


	//   ....[16]....
        /*0218*/ 	.word	0x00000800
        /*021c*/ 	.word	0x000000ff
        /*0220*/ 	.word	0x00000068
        /*0224*/ 	.short	0x0100
        /*0226*/ 	.byte	0x09
	.zero		1


	//   ....[17]....
        /*0228*/ 	.word	0x00000810
        /*022c*/ 	.word	0x000000ff
        /*0230*/ 	.word	0x00000088
        /*0234*/ 	.short	0x0100
        /*0236*/ 	.byte	0x09
	.zero		1


	//   ....[18]....
        /*0238*/ 	.word	0x000008f0
        /*023c*/ 	.word	0x000000ff
        /*0240*/ 	.word	0x00000090
        /*0244*/ 	.short	0x0100
        /*0246*/ 	.byte	0x08
	.zero		1


	//   ....[19]....
        /*0248*/ 	.word	0x00000900
        /*024c*/ 	.word	0x000000ff
        /*0250*/ 	.word	0x00000098
        /*0254*/ 	.short	0x0100
        /*0256*/ 	.byte	0x08
	.zero		1


	//   ....[20]....
        /*0258*/ 	.word	0x00000a30
        /*025c*/ 	.word	0x000000ff
        /*0260*/ 	.word	0x000000a0
        /*0264*/ 	.short	0x0100
        /*0266*/ 	.byte	0x08
	.zero		1


	//   ....[21]....
        /*0268*/ 	.word	0x00000a40
        /*026c*/ 	.word	0x000000ff
        /*0270*/ 	.word	0x000000b0
        /*0274*/ 	.short	0x0100
        /*0276*/ 	.byte	0x08
	.zero		1


	//   ....[22]....
        /*0278*/ 	.word	0x00000a50
        /*027c*/ 	.word	0x000000ff
        /*0280*/ 	.word	0x000000a8
        /*0284*/ 	.short	0x0100
        /*0286*/ 	.byte	0x08
	.zero		1


	//   ....[23]....
        /*0288*/ 	.word	0x00000a60
        /*028c*/ 	.word	0x000000ff
        /*0290*/ 	.word	0x000000b8
        /*0294*/ 	.short	0x0100
        /*0296*/ 	.byte	0x08
	.zero		1


	//   ....[24]....
        /*0298*/ 	.word	0x00000b80
        /*029c*/ 	.word	0x000000ff
        /*02a0*/ 	.word	0x000000c0
        /*02a4*/ 	.short	0x0100
        /*02a6*/ 	.byte	0x09
	.zero		1


	//   ....[25]....
        /*02a8*/ 	.word	0x00000b90
        /*02ac*/ 	.word	0x000000ff
        /*02b0*/ 	.word	0x000000d0
        /*02b4*/ 	.short	0x0100
        /*02b6*/ 	.byte	0x09
	.zero		1


	//   ....[26]....
        /*02b8*/ 	.word	0x00000ba0
        /*02bc*/ 	.word	0x000000ff
        /*02c0*/ 	.word	0x000000c8
        /*02c4*/ 	.short	0x0100
        /*02c6*/ 	.byte	0x09
	.zero		1


	//   ....[27]....
        /*02c8*/ 	.word	0x00000bb0
        /*02cc*/ 	.word	0x000000ff
        /*02d0*/ 	.word	0x000000d8
        /*02d4*/ 	.short	0x0100
        /*02d6*/ 	.byte	0x09
	.zero		1


	//   ....[28]....
        /*02d8*/ 	.word	0x00000ca0
        /*02dc*/ 	.word	0x000000ff
        /*02e0*/ 	.word	0x000000e0
        /*02e4*/ 	.short	0x0100
        /*02e6*/ 	.byte	0x08
	.zero		1


	//   ....[29]....
        /*02e8*/ 	.word	0x00000cb0
        /*02ec*/ 	.word	0x000000ff
        /*02f0*/ 	.word	0x000000f0
        /*02f4*/ 	.short	0x0100
        /*02f6*/ 	.byte	0x08
	.zero		1


	//   ....[30]....
        /*02f8*/ 	.word	0x00000cc0
        /*02fc*/ 	.word	0x000000ff
        /*0300*/ 	.word	0x000000e8
        /*0304*/ 	.short	0x0100
        /*0306*/ 	.byte	0x08
	.zero		1


	//   ....[31]....
        /*0308*/ 	.word	0x00000cd0
        /*030c*/ 	.word	0x000000ff
        /*0310*/ 	.word	0x000000f8
        /*0314*/ 	.short	0x0100
        /*0316*/ 	.byte	0x08
	.zero		1


	//   ....[32]....
        /*0318*/ 	.word	0x00000dc0
        /*031c*/ 	.word	0x000000ff
        /*0320*/ 	.word	0x00000100
        /*0324*/ 	.short	0x0100
        /*0326*/ 	.byte	0x07
	.zero		1


	//   ....[33]....
        /*0328*/ 	.word	0x000017d0
        /*032c*/ 	.word	0x00000003
        /*0330*/ 	.word	0x000000f0
        /*0334*/ 	.short	0x010a
        /*0336*/ 	.byte	0xff
	.zero		1


	//   ....[34]....
        /*0338*/ 	.word	0x00001800
        /*033c*/ 	.word	0x00000003
        /*0340*/ 	.word	0x000000e0
        /*0344*/ 	.short	0x0101
        /*0346*/ 	.byte	0xff
	.zero		1


	//   ....[35]....
        /*0348*/ 	.word	0x00001900
        /*034c*/ 	.word	0x000000ff
        /*0350*/ 	.word	0x00000028
        /*0354*/ 	.short	0x010a
        /*0356*/ 	.byte	0x08
	.zero		1


	//   ....[36]....
        /*0358*/ 	.word	0x000019c0
        /*035c*/ 	.word	0x000000ff
        /*0360*/ 	.word	0x00000028
        /*0364*/ 	.short	0x010a
        /*0366*/ 	.byte	0x21
	.zero		1


	//   ....[37]....
        /*0368*/ 	.word	0x00001b80
        /*036c*/ 	.word	0x000000ff
        /*0370*/ 	.word	0x00000028
        /*0374*/ 	.short	0x010a
        /*0376*/ 	.byte	0x08
	.zero		1


	//   ....[38]....
        /*0378*/ 	.word	0x00001c60
        /*037c*/ 	.word	0x000000ff
        /*0380*/ 	.word	0x00000098
        /*0384*/ 	.short	0x0101
        /*0386*/ 	.byte	0x06
	.zero		1


	//   ....[39]....
        /*0388*/ 	.word	0x00001c80
        /*038c*/ 	.word	0x000000ff
        /*0390*/ 	.word	0x00000028
        /*0394*/ 	.short	0x010a
        /*0396*/ 	.byte	0x08
	.zero		1


	//   ....[40]....
        /*0398*/ 	.word	0x00001d00
        /*039c*/ 	.word	0x000000ff
        /*03a0*/ 	.word	0x00000028
        /*03a4*/ 	.short	0x010a
        /*03a6*/ 	.byte	0x11
	.zero		1


	//   ....[41]....
        /*03a8*/ 	.word	0x00001e90
        /*03ac*/ 	.word	0x000000ff
        /*03b0*/ 	.word	0x00000028
        /*03b4*/ 	.short	0x010a
        /*03b6*/ 	.byte	0x08
	.zero		1


	//   ....[42]....
        /*03b8*/ 	.word	0x00001fd0
        /*03bc*/ 	.word	0x00000002
        /*03c0*/ 	.word	0x000000a0
        /*03c4*/ 	.short	0x010a
        /*03c6*/ 	.byte	0xff
	.zero		1


	//   ....[43]....
        /*03c8*/ 	.word	0x00002090
        /*03cc*/ 	.word	0x00000002
        /*03d0*/ 	.word	0x00000000
        /*03d4*/ 	.short	0x0101
        /*03d6*/ 	.byte	0xff
	.zero		1


	//   ....[44]....
        /*03d8*/ 	.word	0x000025f0
        /*03dc*/ 	.word	0x000000ff
        /*03e0*/ 	.word	0x00000000
        /*03e4*/ 	.short	0x010a
        /*03e6*/ 	.byte	0x04
	.zero		1


	//   ....[45]....
        /*03e8*/ 	.word	0x00002680
        /*03ec*/ 	.word	0x000000ff
        /*03f0*/ 	.word	0x00000000
        /*03f4*/ 	.short	0x010a
        /*03f6*/ 	.byte	0x04
	.zero		1


	//   ....[46]....
        /*03f8*/ 	.word	0x00002710
        /*03fc*/ 	.word	0x000000ff
        /*0400*/ 	.word	0x00000000
        /*0404*/ 	.short	0x010a
        /*0406*/ 	.byte	0x04
	.zero		1


	//   ....[47]....
        /*0408*/ 	.word	0x000027a0
        /*040c*/ 	.word	0x000000ff
        /*0410*/ 	.word	0x00000000
        /*0414*/ 	.short	0x010a
        /*0416*/ 	.byte	0x04
	.zero		1


	//   ....[48]....
        /*0418*/ 	.word	0x00002840
        /*041c*/ 	.word	0x00000000
        /*0420*/ 	.word	0x00000000
        /*0424*/ 	.short	0x010a
        /*0426*/ 	.byte	0xff
	.zero		1


	//   ....[49]....
        /*0428*/ 	.word	0x00002970
        /*042c*/ 	.word	0x00000000
        /*0430*/ 	.word	0x000000e0
        /*0434*/ 	.short	0x010a
        /*0436*/ 	.byte	0xff
	.zero		1


	//   ....[50]....
        /*0438*/ 	.word	0x000029e0
        /*043c*/ 	.word	0x00000004
        /*0440*/ 	.word	0x00000000
        /*0444*/ 	.short	0x0101
        /*0446*/ 	.byte	0xff
	.zero		1


	//   ....[51]....
        /*0448*/ 	.word	0x00002a00
        /*044c*/ 	.word	0x000000ff
        /*0450*/ 	.word	0x000000b0
        /*0454*/ 	.short	0x010a
        /*0456*/ 	.byte	0x05
	.zero		1


	//   ....[52]....
        /*0458*/ 	.word	0x00002b20
        /*045c*/ 	.word	0x00000000
        /*0460*/ 	.word	0x000000a0
        /*0464*/ 	.short	0x010a
        /*0466*/ 	.byte	0xff
	.zero		1


	//   ....[53]....
        /*0468*/ 	.word	0x00002c20
        /*046c*/ 	.word	0x00000000
        /*0470*/ 	.word	0x00000000
        /*0474*/ 	.short	0x0101
        /*0476*/ 	.byte	0xff
	.zero		1


	//   ....[54]....
        /*0478*/ 	.word	0x00002cb0
        /*047c*/ 	.word	0x000000ff
        /*0480*/ 	.word	0x000000b0
        /*0484*/ 	.short	0x0106
        /*0486*/ 	.byte	0x05
	.zero		1


	//   ....[55]....
        /*0488*/ 	.word	0x00002cd0
        /*048c*/ 	.word	0x000000ff
        /*0490*/ 	.word	0x000000b0
        /*0494*/ 	.short	0x010a
        /*0496*/ 	.byte	0x05
	.zero		1


	//   ....[56]....
        /*0498*/ 	.word	0x00002d60
        /*049c*/ 	.word	0x000000ff
        /*04a0*/ 	.word	0x000000b0
        /*04a4*/ 	.short	0x0106
        /*04a6*/ 	.byte	0x04
	.zero		1


	//   ....[57]....
        /*04a8*/ 	.word	0x00002da0
        /*04ac*/ 	.word	0x00000000
        /*04b0*/ 	.word	0x000000b0
        /*04b4*/ 	.short	0x010a
        /*04b6*/ 	.byte	0xff
	.zero		1


	//   ....[58]....
        /*04b8*/ 	.word	0x00002fe0
        /*04bc*/ 	.word	0x000000ff
        /*04c0*/ 	.word	0x00000008
        /*04c4*/ 	.short	0x010a
        /*04c6*/ 	.byte	0x06
	.zero		1


	//   ....[59]....
        /*04c8*/ 	.word	0x00003000
        /*04cc*/ 	.word	0x000000ff
        /*04d0*/ 	.word	0x00000008
        /*04d4*/ 	.short	0x010a
        /*04d6*/ 	.byte	0x06
	.zero		1


	//   ....[60]....
        /*04d8*/ 	.word	0x00003190
        /*04dc*/ 	.word	0x000000ff
        /*04e0*/ 	.word	0x00000008
        /*04e4*/ 	.short	0x010a
        /*04e6*/ 	.byte	0x06
	.zero		1


	//   ....[61]....
        /*04e8*/ 	.word	0x000031b0
        /*04ec*/ 	.word	0x000000ff
        /*04f0*/ 	.word	0x00000008
        /*04f4*/ 	.short	0x010a
        /*04f6*/ 	.byte	0x06
	.zero		1


	//   ....[62]....
        /*04f8*/ 	.word	0x00003270
        /*04fc*/ 	.word	0x000000ff
        /*0500*/ 	.word	0x00000000
        /*0504*/ 	.short	0x0101
        /*0506*/ 	.byte	0x07
	.zero		1


	//   ....[63]....
        /*0508*/ 	.word	0x000035b0
        /*050c*/ 	.word	0x00000000
        /*0510*/ 	.word	0x000000a0
        /*0514*/ 	.short	0x010a
        /*0516*/ 	.byte	0xff
	.zero		1


	//   ....[64]....
        /*0518*/ 	.word	0x00003670
        /*051c*/ 	.word	0x00000000
        /*0520*/ 	.word	0x00000000
        /*0524*/ 	.short	0x0101
        /*0526*/ 	.byte	0xff
	.zero		1


	//   ....[65]....
        /*0528*/ 	.word	0x00003730
        /*052c*/ 	.word	0x000000ff
        /*0530*/ 	.word	0x00000000
        /*0534*/ 	.short	0x010a
        /*0536*/ 	.byte	0x08
	.zero		1


	//   ....[66]....
        /*0538*/ 	.word	0x00003740
        /*053c*/ 	.word	0x000000ff
        /*0540*/ 	.word	0x000000d0
        /*0544*/ 	.short	0x010a
        /*0546*/ 	.byte	0x09
	.zero		1


	//   ....[67]....
        /*0548*/ 	.word	0x000037f0
        /*054c*/ 	.word	0x000000ff
        /*0550*/ 	.word	0x00000000
        /*0554*/ 	.short	0x010a
        /*0556*/ 	.byte	0x08
	.zero		1


	//   ....[68]....
        /*0558*/ 	.word	0x00003920
        /*055c*/ 	.word	0x000000ff
        /*0560*/ 	.word	0x00000000
        /*0564*/ 	.short	0x010a
        /*0566*/ 	.byte	0x1e
	.zero		1


	//   ....[69]....
        /*0568*/ 	.word	0x00003c20
        /*056c*/ 	.word	0x000000ff
        /*0570*/ 	.word	0x00000000
        /*0574*/ 	.short	0x010a
        /*0576*/ 	.byte	0x05
	.zero		1


	//   ....[70]....
        /*0578*/ 	.word	0x00003cc0
        /*057c*/ 	.word	0x00000000
        /*0580*/ 	.word	0x00000000
        /*0584*/ 	.short	0x010a
        /*0586*/ 	.byte	0xff
	.zero		1


	//   ....[71]....
        /*0588*/ 	.word	0x00003d00
        /*058c*/ 	.word	0x00000000
        /*0590*/ 	.word	0x00000000
        /*0594*/ 	.short	0x010a
        /*0596*/ 	.byte	0xff
	.zero		1


	//   ....[72]....
        /*0598*/ 	.word	0x00003d70
        /*059c*/ 	.word	0x000000ff
        /*05a0*/ 	.word	0x00000000
        /*05a4*/ 	.short	0x0101
        /*05a6*/ 	.byte	0x05
	.zero		1


	//   ....[73]....
        /*05a8*/ 	.word	0x00003db0
        /*05ac*/ 	.word	0x000000ff
        /*05b0*/ 	.word	0x00000100
        /*05b4*/ 	.short	0x010a
        /*05b6*/ 	.byte	0x07
	.zero		1


	//   ....[74]....
        /*05b8*/ 	.word	0x00003e00
        /*05bc*/ 	.word	0x000000ff
        /*05c0*/ 	.word	0x00000000
        /*05c4*/ 	.short	0x0101
        /*05c6*/ 	.byte	0x05
	.zero		1


	//   ....[75]....
        /*05c8*/ 	.word	0x00004250
        /*05cc*/ 	.word	0x00000000
        /*05d0*/ 	.word	0x000000a0
        /*05d4*/ 	.short	0x010a
        /*05d6*/ 	.byte	0xff
	.zero		1


	//   ....[76]....
        /*05d8*/ 	.word	0x00004310
        /*05dc*/ 	.word	0x00000000
        /*05e0*/ 	.word	0x00000000
        /*05e4*/ 	.short	0x0101
        /*05e6*/ 	.byte	0xff
	.zero		1


	//   ....[77]....
        /*05e8*/ 	.word	0x00004630
        /*05ec*/ 	.word	0x000000ff
        /*05f0*/ 	.word	0x00000098
        /*05f4*/ 	.short	0x010a
        /*05f6*/ 	.byte	0x07
	.zero		1


	//   ....[78]....
        /*05f8*/ 	.word	0x00004820
        /*05fc*/ 	.word	0x000000ff
        /*0600*/ 	.word	0x00000070
        /*0604*/ 	.short	0x010a
        /*0606*/ 	.byte	0x07
	.zero		1


	//   ....[79]....
        /*0608*/ 	.word	0x00004990
        /*060c*/ 	.word	0x000000ff
        /*0610*/ 	.word	0x00000050
        /*0614*/ 	.short	0x010b
        /*0616*/ 	.byte	0x07
	.zero		1


	//   ....[80]....
        /*0618*/ 	.word	0x000049a0
        /*061c*/ 	.word	0x000000ff
        /*0620*/ 	.word	0x00000000
        /*0624*/ 	.short	0x0101
        /*0626*/ 	.byte	0x08
	.zero		1


	//   ....[81]....
        /*0628*/ 	.word	0x000049c0
        /*062c*/ 	.word	0x000000ff
        /*0630*/ 	.word	0x00000078
        /*0634*/ 	.short	0x010a
        /*0636*/ 	.byte	0x07
	.zero		1


	//   ....[82]....
        /*0638*/ 	.word	0x00004b20
        /*063c*/ 	.word	0x000000ff
        /*0640*/ 	.word	0x00000058
        /*0644*/ 	.short	0x010b
        /*0646*/ 	.byte	0x07
	.zero		1


	//   ....[83]....
        /*0648*/ 	.word	0x00004b30
        /*064c*/ 	.word	0x000000ff
        /*0650*/ 	.word	0x00000000
        /*0654*/ 	.short	0x0101
        /*0656*/ 	.byte	0x08
	.zero		1


	//   ....[84]....
        /*0658*/ 	.word	0x00004b40
        /*065c*/ 	.word	0x000000ff
        /*0660*/ 	.word	0x00000080
        /*0664*/ 	.short	0x010a
        /*0666*/ 	.byte	0x07
	.zero		1


	//   ....[85]....
        /*0668*/ 	.word	0x00004ce0
        /*066c*/ 	.word	0x000000ff
        /*0670*/ 	.word	0x00000060
        /*0674*/ 	.short	0x010b
        /*0676*/ 	.byte	0x07
	.zero		1


	//   ....[86]....
        /*0678*/ 	.word	0x00004d50
        /*067c*/ 	.word	0x000000ff
        /*0680*/ 	.word	0x00000000
        /*0684*/ 	.short	0x0101
        /*0686*/ 	.byte	0x08
	.zero		1


	//   ....[87]....
        /*0688*/ 	.word	0x00004d80
        /*068c*/ 	.word	0x000000ff
        /*0690*/ 	.word	0x00000088
        /*0694*/ 	.short	0x010a
        /*0696*/ 	.byte	0x07
	.zero		1


	//   ....[88]....
        /*0698*/ 	.word	0x00004f90
        /*069c*/ 	.word	0x000000ff
        /*06a0*/ 	.word	0x00000068
        /*06a4*/ 	.short	0x010b
        /*06a6*/ 	.byte	0x07
	.zero		1


	//   ....[89]....
        /*06a8*/ 	.word	0x00004fb0
        /*06ac*/ 	.word	0x000000ff
        /*06b0*/ 	.word	0x00000000
        /*06b4*/ 	.short	0x0101
        /*06b6*/ 	.byte	0x0d
	.zero		1


	//   ....[90]....
        /*06b8*/ 	.word	0x00004fe0
        /*06bc*/ 	.word	0x000000ff
        /*06c0*/ 	.word	0x00000070
        /*06c4*/ 	.short	0x010a
        /*06c6*/ 	.byte	0x07
	.zero		1


	//   ....[91]....
        /*06c8*/ 	.word	0x00005000
        /*06cc*/ 	.word	0x000000ff
        /*06d0*/ 	.word	0x00000078
        /*06d4*/ 	.short	0x010a
        /*06d6*/ 	.byte	0x07
	.zero		1


	//   ....[92]....
        /*06d8*/ 	.word	0x00005020
        /*06dc*/ 	.word	0x000000ff
        /*06e0*/ 	.word	0x00000080
        /*06e4*/ 	.short	0x010a
        /*06e6*/ 	.byte	0x07
	.zero		1


	//   ....[93]....
        /*06e8*/ 	.word	0x00005060
        /*06ec*/ 	.word	0x00000000
        /*06f0*/ 	.word	0x00000088
        /*06f4*/ 	.short	0x010a
        /*06f6*/ 	.byte	0xff
	.zero		1


	//   ....[94]....
        /*06f8*/ 	.word	0x000053a0
        /*06fc*/ 	.word	0x00000000
        /*0700*/ 	.word	0x000000a0
        /*0704*/ 	.short	0x010a
        /*0706*/ 	.byte	0xff
	.zero		1


	//   ....[95]....
        /*0708*/ 	.word	0x000054b0
        /*070c*/ 	.word	0x00000000
        /*0710*/ 	.word	0x00000000
        /*0714*/ 	.short	0x0101
        /*0716*/ 	.byte	0xff
	.zero		1


	//   ....[96]....
        /*0718*/ 	.word	0x00005f10
        /*071c*/ 	.word	0x00000003
        /*0720*/ 	.word	0x00000050
        /*0724*/ 	.short	0x010a
        /*0726*/ 	.byte	0xff
	.zero		1


	//   ....[97]....
        /*0728*/ 	.word	0x00005f50
        /*072c*/ 	.word	0x000000ab
        /*0730*/ 	.word	0x000000c0
        /*0734*/ 	.short	0x010a
        /*0736*/ 	.byte	0xff
	.zero		1


	//   ....[98]....
        /*0738*/ 	.word	0x00006090
        /*073c*/ 	.word	0x00000003
        /*0740*/ 	.word	0x00000050
        /*0744*/ 	.short	0x010a
        /*0746*/ 	.byte	0xff
	.zero		1


	//   ....[99]....
        /*0748*/ 	.word	0x000061d0
        /*074c*/ 	.word	0x00000000
        /*0750*/ 	.word	0x00000000
        /*0754*/ 	.short	0x0101
        /*0756*/ 	.byte	0xff
	.zero		1


	//   ....[100]....
        /*0758*/ 	.word	0x00006250
        /*075c*/ 	.word	0x000000ab
        /*0760*/ 	.word	0x000000c0
        /*0764*/ 	.short	0x010a
        /*0766*/ 	.byte	0xff
	.zero		1


	//   ....[101]....
        /*0768*/ 	.word	0x000075e0
        /*076c*/ 	.word	0x00000075
        /*0770*/ 	.word	0x00000050
        /*0774*/ 	.short	0x010a
        /*0776*/ 	.byte	0xff
	.zero		1


	//   ....[102]....
        /*0778*/ 	.word	0x000076b0
        /*077c*/ 	.word	0x00000075
        /*0780*/ 	.word	0x00000050
        /*0784*/ 	.short	0x010a
        /*0786*/ 	.byte	0xff
	.zero		1


	//   ....[103]....
        /*0788*/ 	.word	0x000077f0
        /*078c*/ 	.word	0x00000000
        /*0790*/ 	.word	0x00000000
        /*0794*/ 	.short	0x0101
        /*0796*/ 	.byte	0xff
	.zero		1


	//   ....[104]....
        /*0798*/ 	.word	0x00008b80
        /*079c*/ 	.word	0x00000000
        /*07a0*/ 	.word	0x00000050
        /*07a4*/ 	.short	0x010a
        /*07a6*/ 	.byte	0xff
	.zero		1


	//   ....[105]....
        /*07a8*/ 	.word	0x00008c50
        /*07ac*/ 	.word	0x00000000
        /*07b0*/ 	.word	0x00000050
        /*07b4*/ 	.short	0x010a
        /*07b6*/ 	.byte	0xff
	.zero		1


	//   ....[106]....
        /*07b8*/ 	.word	0x00008d90
        /*07bc*/ 	.word	0x00000000
        /*07c0*/ 	.word	0x00000000
        /*07c4*/ 	.short	0x0101
        /*07c6*/ 	.byte	0xff
	.zero		1


	//   ....[107]....
        /*07c8*/ 	.word	0x0000a150
        /*07cc*/ 	.word	0x00000000
        /*07d0*/ 	.word	0x00000050
        /*07d4*/ 	.short	0x010a
        /*07d6*/ 	.byte	0xff
	.zero		1


	//   ....[108]....
        /*07d8*/ 	.word	0x0000a220
        /*07dc*/ 	.word	0x00000000
        /*07e0*/ 	.word	0x00000050
        /*07e4*/ 	.short	0x010a
        /*07e6*/ 	.byte	0xff
	.zero		1


	//   ....[109]....
        /*07e8*/ 	.word	0x0000a360
        /*07ec*/ 	.word	0x00000000
        /*07f0*/ 	.word	0x00000000
        /*07f4*/ 	.short	0x0101
        /*07f6*/ 	.byte	0xff
	.zero		1


	//   ....[110]....
        /*07f8*/ 	.word	0x0000a660
        /*07fc*/ 	.word	0x000000ab
        /*0800*/ 	.word	0x00000000
        /*0804*/ 	.short	0x0101
        /*0806*/ 	.byte	0xff
	.zero		1


	//   ....[111]....
        /*0808*/ 	.word	0x0000b8d0
        /*080c*/ 	.word	0x00000003
        /*0810*/ 	.word	0x000000f0
        /*0814*/ 	.short	0x010a
        /*0816*/ 	.byte	0xff
	.zero		1


	//   ....[112]....
        /*0818*/ 	.word	0x0000b930
        /*081c*/ 	.word	0x00000002
        /*0820*/ 	.word	0x00000028
        /*0824*/ 	.short	0x010a
        /*0826*/ 	.byte	0xff
	.zero		1


	//   ....[113]....
        /*0828*/ 	.word	0x0000b990
        /*082c*/ 	.word	0x00000002
        /*0830*/ 	.word	0x00000028
        /*0834*/ 	.short	0x010a
        /*0836*/ 	.byte	0xff
	.zero		1


	//   ....[114]....
        /*0838*/ 	.word	0x0000b9e0
        /*083c*/ 	.word	0x00000002
        /*0840*/ 	.word	0x000000a0
        /*0844*/ 	.short	0x010a
        /*0846*/ 	.byte	0xff
	.zero		1


	//   ....[115]....
        /*0848*/ 	.word	0x0000ba40
        /*084c*/ 	.word	0x00000000
        /*0850*/ 	.word	0x00000000
        /*0854*/ 	.short	0x010a
        /*0856*/ 	.byte	0xff
	.zero		1


	//   ....[116]....
        /*0858*/ 	.word	0x0000baa0
        /*085c*/ 	.word	0x00000000
        /*0860*/ 	.word	0x00000000
        /*0864*/ 	.short	0x010a
        /*0866*/ 	.byte	0xff
	.zero		1


	//   ....[117]....
        /*0868*/ 	.word	0x0000bb00
        /*086c*/ 	.word	0x00000000
        /*0870*/ 	.word	0x00000000
        /*0874*/ 	.short	0x010a
        /*0876*/ 	.byte	0xff
	.zero		1


	//   ....[118]....
        /*0878*/ 	.word	0x0000bb60
        /*087c*/ 	.word	0x00000000
        /*0880*/ 	.word	0x00000000
        /*0884*/ 	.short	0x010a
        /*0886*/ 	.byte	0xff
	.zero		1


	//   ....[119]....
        /*0888*/ 	.word	0x0000bbb0
        /*088c*/ 	.word	0x00000000
        /*0890*/ 	.word	0x000000e0
        /*0894*/ 	.short	0x010a
        /*0896*/ 	.byte	0xff
	.zero		1


	//   ....[120]....
        /*0898*/ 	.word	0x0000bc10
        /*089c*/ 	.word	0x00000000
        /*08a0*/ 	.word	0x000000b0
        /*08a4*/ 	.short	0x010a
        /*08a6*/ 	.byte	0xff
	.zero		1


	//   ....[121]....
        /*08a8*/ 	.word	0x0000bc60
        /*08ac*/ 	.word	0x00000000
        /*08b0*/ 	.word	0x000000a0
        /*08b4*/ 	.short	0x010a
        /*08b6*/ 	.byte	0xff
	.zero		1


	//   ....[122]....
        /*08b8*/ 	.word	0x0000bcc0
        /*08bc*/ 	.word	0x00000000
        /*08c0*/ 	.word	0x000000b0
        /*08c4*/ 	.short	0x010a
        /*08c6*/ 	.byte	0xff
	.zero		1


	//   ....[123]....
        /*08c8*/ 	.word	0x0000bd20
        /*08cc*/ 	.word	0x00000004
        /*08d0*/ 	.word	0x00000008
        /*08d4*/ 	.short	0x010a
        /*08d6*/ 	.byte	0xff
	.zero		1


	//   ....[124]....
        /*08d8*/ 	.word	0x0000be00
        /*08dc*/ 	.word	0x00000002
        /*08e0*/ 	.word	0x00000008
        /*08e4*/ 	.short	0x010a
        /*08e6*/ 	.byte	0xff
	.zero		1


	//   ....[125]....
        /*08e8*/ 	.word	0x0000be50
        /*08ec*/ 	.word	0x00000000
        /*08f0*/ 	.word	0x000000a0
        /*08f4*/ 	.short	0x010a
        /*08f6*/ 	.byte	0xff
	.zero		1


	//   ....[126]....
        /*08f8*/ 	.word	0x0000beb0
        /*08fc*/ 	.word	0x00000000
        /*0900*/ 	.word	0x000000d0
        /*0904*/ 	.short	0x010a
        /*0906*/ 	.byte	0xff
	.zero		1


	//   ....[127]....
        /*0908*/ 	.word	0x0000bf10
        /*090c*/ 	.word	0x00000000
        /*0910*/ 	.word	0x00000000
        /*0914*/ 	.short	0x010a
        /*0916*/ 	.byte	0xff
	.zero		1


	//   ....[128]....
        /*0918*/ 	.word	0x0000bf70
        /*091c*/ 	.word	0x00000000
        /*0920*/ 	.word	0x00000000
        /*0924*/ 	.short	0x010a
        /*0926*/ 	.byte	0xff
	.zero		1


	//   ....[129]....
        /*0928*/ 	.word	0x0000bfd0
        /*092c*/ 	.word	0x00000000
        /*0930*/ 	.word	0x00000100
        /*0934*/ 	.short	0x010a
        /*0936*/ 	.byte	0xff
	.zero		1


	//   ....[130]....
        /*0938*/ 	.word	0x0000c020
        /*093c*/ 	.word	0x00000000
        /*0940*/ 	.word	0x000000a0
        /*0944*/ 	.short	0x010a
        /*0946*/ 	.byte	0xff
	.zero		1


	//   ....[131]....
        /*0948*/ 	.word	0x0000c080
        /*094c*/ 	.word	0x00000000
        /*0950*/ 	.word	0x00000098
        /*0954*/ 	.short	0x010a
        /*0956*/ 	.byte	0xff
	.zero		1


	//   ....[132]....
        /*0958*/ 	.word	0x0000c0e0
        /*095c*/ 	.word	0x00000003
        /*0960*/ 	.word	0x00000070
        /*0964*/ 	.short	0x010a
        /*0966*/ 	.byte	0xff
	.zero		1


	//   ....[133]....
        /*0968*/ 	.word	0x0000c140
        /*096c*/ 	.word	0x00000003
        /*0970*/ 	.word	0x00000078
        /*0974*/ 	.short	0x010a
        /*0976*/ 	.byte	0xff
	.zero		1


	//   ....[134]....
        /*0978*/ 	.word	0x0000c1a0
        /*097c*/ 	.word	0x00000003
        /*0980*/ 	.word	0x00000080
        /*0984*/ 	.short	0x010a
        /*0986*/ 	.byte	0xff
	.zero		1


	//   ....[135]....
        /*0988*/ 	.word	0x0000c200
        /*098c*/ 	.word	0x00000003
        /*0990*/ 	.word	0x00000088
        /*0994*/ 	.short	0x010a
        /*0996*/ 	.byte	0xff
	.zero		1


	//   ....[136]....
        /*0998*/ 	.word	0x0000c260
        /*099c*/ 	.word	0x00000000
        /*09a0*/ 	.word	0x00000070
        /*09a4*/ 	.short	0x010a
        /*09a6*/ 	.byte	0xff
	.zero		1


	//   ....[137]....
        /*09a8*/ 	.word	0x0000c2c0
        /*09ac*/ 	.word	0x00000000
        /*09b0*/ 	.word	0x00000078
        /*09b4*/ 	.short	0x010a
        /*09b6*/ 	.byte	0xff
	.zero		1


	//   ....[138]....
        /*09b8*/ 	.word	0x0000c320
        /*09bc*/ 	.word	0x00000000
        /*09c0*/ 	.word	0x00000080
        /*09c4*/ 	.short	0x010a
        /*09c6*/ 	.byte	0xff
	.zero		1


	//   ....[139]....
        /*09c8*/ 	.word	0x0000c370
        /*09cc*/ 	.word	0x00000000
        /*09d0*/ 	.word	0x000000a0
        /*09d4*/ 	.short	0x010a
        /*09d6*/ 	.byte	0xff
	.zero		1


	//   ....[140]....
        /*09d8*/ 	.word	0x0000c3c0
        /*09dc*/ 	.word	0x00000003
        /*09e0*/ 	.word	0x00000050
        /*09e4*/ 	.short	0x010a
        /*09e6*/ 	.byte	0xff
	.zero		1


	//   ....[141]....
        /*09e8*/ 	.word	0x0000c410
        /*09ec*/ 	.word	0x000000ab
        /*09f0*/ 	.word	0x000000c0
        /*09f4*/ 	.short	0x010a
        /*09f6*/ 	.byte	0xff
	.zero		1


	//   ....[142]....
        /*09f8*/ 	.word	0x0000c460
        /*09fc*/ 	.word	0x00000075
        /*0a00*/ 	.word	0x00000050
        /*0a04*/ 	.short	0x010a
        /*0a06*/ 	.byte	0xff
	.zero		1


	//   ....[143]....
        /*0a08*/ 	.word	0x0000c4b0
        /*0a0c*/ 	.word	0x00000000
        /*0a10*/ 	.word	0x00000050
        /*0a14*/ 	.short	0x010a
        /*0a16*/ 	.byte	0xff
	.zero		1


	//   ....[144]....
        /*0a18*/ 	.word	0x0000c500
        /*0a1c*/ 	.word	0x00000000
        /*0a20*/ 	.word	0x00000050
        /*0a24*/ 	.short	0x010a
        /*0a26*/ 	.byte	0xff
	.zero		1


	//----- nvinfo : EIATTR_NUM_MBARRIERS
	.align		4
.L_48:
        /*0a28*/ 	.byte	0x03, 0x38
        /*0a2a*/ 	.short	0x0021


	//----- nvinfo : EIATTR_EXIT_INSTR_OFFSETS
	.align		4
        /*0a2c*/ 	.byte	0x04, 0x1c
        /*0a2e*/ 	.short	(.L_50 - .L_49)


	//   ....[0]....
.L_49:
        /*0a30*/ 	.word	0x00002870


	//   ....[1]....
        /*0a34*/ 	.word	0x00002d70


	//   ....[2]....
        /*0a38*/ 	.word	0x00002dd0


	//   ....[3]....
        /*0a3c*/ 	.word	0x00004030


	//   ....[4]....
        /*0a40*/ 	.word	0x00005090


	//   ....[5]....
        /*0a44*/ 	.word	0x000050d0


	//   ....[6]....
        /*0a48*/ 	.word	0x0000b8c0


	//----- nvinfo : EIATTR_MAX_THREADS
	.align		4
.L_50:
        /*0a4c*/ 	.byte	0x04, 0x05
        /*0a4e*/ 	.short	(.L_52 - .L_51)
.L_51:
        /*0a50*/ 	.word	0x00000100
        /*0a54*/ 	.word	0x00000001
        /*0a58*/ 	.word	0x00000001


	//----- nvinfo : EIATTR_CRS_STACK_SIZE
	.align		4
.L_52:
        /*0a5c*/ 	.byte	0x04, 0x1e
        /*0a5e*/ 	.short	(.L_54 - .L_53)
.L_53:
        /*0a60*/ 	.word	0x00000000


	//----- nvinfo : EIATTR_CBANK_PARAM_SIZE
	.align		4
.L_54:
        /*0a64*/ 	.byte	0x03, 0x19
        /*0a66*/ 	.short	0x0800


	//----- nvinfo : EIATTR_PARAM_CBANK
	.align		4
        /*0a68*/ 	.byte	0x04, 0x0a
        /*0a6a*/ 	.short	(.L_56 - .L_55)
	.align		4
.L_55:
        /*0a6c*/ 	.word	index@(.nv.constant0._ZN7cutlass13device_kernelINS_4gemm6kernel13GemmUniversalIN4cute5tupleIJiiiiEEENS1_10collective13CollectiveMmaINS1_35MainloopSm100TmaUmmaWarpSpecializedILi5ELi2ELi2ENS5_IJNS4_1CILi2EEENSA_ILi1EEESC_EEEEENS5_IJNSA_ILi256EEESF_NSA_ILi128EEEEEEaNS5_IJlSC_lEEEaSI_NS4_8TiledMMAINS4_8MMA_AtomIJNS4_21SM100_MMA_S8_2x1SM_SSIaaiLi256ELi256ELNS4_4UMMA5MajorE0ELSN_0ELNSM_8SaturateE0EEEEEENS4_6LayoutINS5_IJSC_SC_SC_EEENS5_IJNSA_ILi0EEEST_ST_EEEEENS5_IJNS4_10UnderscoreESW_SW_EEEEENS4_18SM100_TMA_2SM_LOADENS4_14ComposedLayoutINS4_7SwizzleILi3ELi4ELi3EEENS4_18smem_ptr_flag_bitsILi8EEENSR_INS5_IJNSA_ILi8EEESG_EEENS5_IJSG_SC_EEEEEEEvNS4_8identityESZ_S19_vS1A_EENS_8epilogue10collective18CollectiveEpilogueINS1C_23Sm100TmaWarpSpecializedILi4ELi2ELi64ELb0ELb0EEEJNS5_IJSG_SF_SG_EEENS5_IJNSR_ISG_SC_EENSR_INSA_ILi64EEESC_EEEEEaSI_aSI_NS1C_6fusion15FusionCallbacksIS1G_NS1M_17LinearCombinationIaiaiLNS_15FloatRoundStyleE2EEES1H_S1L_JEEENS4_5SM1004TMEM4LOAD26SM100_TMEM_LOAD_32dp32b64xENS4_13SM90_TMA_LOADENS10_INS11_ILi2ELi4ELi3EEES14_NSR_INS5_IJS15_S1J_EEENS5_IJS1J_SC_EEEEEEENS4_39AutoVectorizingCopyWithAssumedAlignmentILi128EEENS4_14SM90_TMA_STOREES21_S23_S23_EEEvvEEEEvNT_6ParamsE)
        /*0a70*/ 	.short	0x0380
        /*0a72*/ 	.short	0x0800


	//----- nvinfo : EIATTR_SW_WAR
	.align		4
.L_56:
        /*0a74*/ 	.byte	0x04, 0x36
        /*0a76*/ 	.short	(.L_58 - .L_57)
.L_57:
        /*0a78*/ 	.word	0x00000008
.L_58:


//--------------------- .nv.callgraph             --------------------------
	.section	.nv.callgraph,"",@"SHT_CUDA_CALLGRAPH"
	.align	4
	.sectionentsize	8
	.align		4
        /*0000*/ 	.word	0x00000000
	.align		4
        /*0004*/ 	.word	0xffffffff
	.align		4
        /*0008*/ 	.word	index@(_ZN7cutlass13device_kernelINS_4gemm6kernel13GemmUniversalIN4cute5tupleIJiiiiEEENS1_10collective13CollectiveMmaINS1_35MainloopSm100TmaUmmaWarpSpecializedILi5ELi2ELi2ENS5_IJNS4_1CILi2EEENSA_ILi1EEESC_EEEEENS5_IJNSA_ILi256EEESF_NSA_ILi128EEEEEEaNS5_IJlSC_lEEEaSI_NS4_8TiledMMAINS4_8MMA_AtomIJNS4_21SM100_MMA_S8_2x1SM_SSIaaiLi256ELi256ELNS4_4UMMA5MajorE0ELSN_0ELNSM_8SaturateE0EEEEEENS4_6LayoutINS5_IJSC_SC_SC_EEENS5_IJNSA_ILi0EEEST_ST_EEEEENS5_IJNS4_10UnderscoreESW_SW_EEEEENS4_18SM100_TMA_2SM_LOADENS4_14ComposedLayoutINS4_7SwizzleILi3ELi4ELi3EEENS4_18smem_ptr_flag_bitsILi8EEENSR_INS5_IJNSA_ILi8EEESG_EEENS5_IJSG_SC_EEEEEEEvNS4_8identityESZ_S19_vS1A_EENS_8epilogue10collective18CollectiveEpilogueINS1C_23Sm100TmaWarpSpecializedILi4ELi2ELi64ELb0ELb0EEEJNS5_IJSG_SF_SG_EEENS5_IJNSR_ISG_SC_EENSR_INSA_ILi64EEESC_EEEEEaSI_aSI_NS1C_6fusion15FusionCallbacksIS1G_NS1M_17LinearCombinationIaiaiLNS_15FloatRoundStyleE2EEES1H_S1L_JEEENS4_5SM1004TMEM4LOAD26SM100_TMEM_LOAD_32dp32b64xENS4_13SM90_TMA_LOADENS10_INS11_ILi2ELi4ELi3EEES14_NSR_INS5_IJS15_S1J_EEENS5_IJS1J_SC_EEEEEEENS4_39AutoVectorizingCopyWithAssumedAlignmentILi128EEENS4_14SM90_TMA_STOREES21_S23_S23_EEEvvEEEEvNT_6ParamsE)
	.align		4
        /*000c*/ 	.word	index@(__assertfail)
	.align		4
        /*0010*/ 	.word	0x00000000
	.align		4
        /*0014*/ 	.word	0xfffffffe
	.align		4
        /*0018*/ 	.word	0x00000000
	.align		4
        /*001c*/ 	.word	0xfffffffd
	.align		4
        /*0020*/ 	.word	0x00000000
	.align		4
        /*0024*/ 	.word	0xfffffffc


//--------------------- .nv.constant4             --------------------------
	.section	.nv.constant4,"a",@progbits
	.align	8
	.align		8
.nv.constant4:
        /*0000*/ 	.dword	__assertfail
	.align		8
        /*0008*/ 	.dword	__unnamed_1
	.align		8
        /*0010*/ 	.dword	__unnamed_2
	.align		8
        /*0018*/ 	.dword	__unnamed_3
	.align		8
        /*0020*/ 	.dword	_ZN40_INTERNAL_0813d40c_4_k_cu_02fc172d_293554cuda3std3__45__cpo5beginE
	.align		8
        /*0028*/ 	.dword	_ZN40_INTERNAL_0813d40c_4_k_cu_02fc172d_293554cuda3std3__45__cpo3endE
	.align		8
        /*0030*/ 	.dword	_ZN40_INTERNAL_0813d40c_4_k_cu_02fc172d_293554cuda3std3__45__cpo6cbeginE
	.align		8
        /*0038*/ 	.dword	_ZN40_INTERNAL_0813d40c_4_k_cu_02fc172d_293554cuda3std3__45__cpo4cendE
	.align		8
        /*0040*/ 	.dword	_ZN40_INTERNAL_0813d40c_4_k_cu_02fc172d_293554cuda3std3__442_GLOBAL__N__0813d40c_4_k_cu_02fc172d_293556ignoreE
	.align		8
        /*0048*/ 	.dword	_ZN40_INTERNAL_0813d40c_4_k_cu_02fc172d_293554cuda3std3__419piecewise_constructE
	.align		8
        /*0050*/ 	.dword	_ZN40_INTERNAL_0813d40c_4_k_cu_02fc172d_293554cuda3std3__48in_placeE
	.align		8
        /*0058*/ 	.dword	_ZN40_INTERNAL_0813d40c_4_k_cu_02fc172d_293554cuda3std6ranges3__45__cpo4swapE
	.align		8
        /*0060*/ 	.dword	_ZN40_INTERNAL_0813d40c_4_k_cu_02fc172d_293554cuda3std6ranges3__45__cpo9iter_moveE
	.align		8
        /*0068*/ 	.dword	_ZN40_INTERNAL_0813d40c_4_k_cu_02fc172d_293554cute7productE
	.align		8
        /*0070*/ 	.dword	_ZN40_INTERNAL_0813d40c_4_k_cu_02fc172d_293554cute1_E
	.align		8
        /*0078*/ 	.dword	$str$25
	.align		8
        /*0080*/ 	.dword	$str$26
	.align		8
        /*0088*/ 	.dword	$str$27
	.align		8
        /*0090*/ 	.dword	$str$28


//--------------------- .text._ZN7cutlass13device_kernelINS_4gemm6kernel13GemmUniversalIN4cute5tupleIJiiiiEEENS1_10collective13CollectiveMmaINS1_35MainloopSm100TmaUmmaWarpSpecializedILi5ELi2ELi2ENS5_IJNS4_1CILi2EEENSA_ILi1EEESC_EEEEENS5_IJNSA_ILi256EEESF_NSA_ILi128EEEEEEaNS5_IJlSC_lEEEaSI_NS4_8TiledMMAINS4_8MMA_AtomIJNS4_21SM100_MMA_S8_2x1SM_SSIaaiLi256ELi256ELNS4_4UMMA5MajorE0ELSN_0ELNSM_8SaturateE0EEEEEENS4_6LayoutINS5_IJSC_SC_SC_EEENS5_IJNSA_ILi0EEEST_ST_EEEEENS5_IJNS4_10UnderscoreESW_SW_EEEEENS4_18SM100_TMA_2SM_LOADENS4_14ComposedLayoutINS4_7SwizzleILi3ELi4ELi3EEENS4_18smem_ptr_flag_bitsILi8EEENSR_INS5_IJNSA_ILi8EEESG_EEENS5_IJSG_SC_EEEEEEEvNS4_8identityESZ_S19_vS1A_EENS_8epilogue10collective18CollectiveEpilogueINS1C_23Sm100TmaWarpSpecializedILi4ELi2ELi64ELb0ELb0EEEJNS5_IJSG_SF_SG_EEENS5_IJNSR_ISG_SC_EENSR_INSA_ILi64EEESC_EEEEEaSI_aSI_NS1C_6fusion15FusionCallbacksIS1G_NS1M_17LinearCombinationIaiaiLNS_15FloatRoundStyleE2EEES1H_S1L_JEEENS4_5SM1004TMEM4LOAD26SM100_TMEM_LOAD_32dp32b64xENS4_13SM90_TMA_LOADENS10_INS11_ILi2ELi4ELi3EEES14_NSR_INS5_IJS15_S1J_EEENS5_IJS1J_SC_EEEEEEENS4_39AutoVectorizingCopyWithAssumedAlignmentILi128EEENS4_14SM90_TMA_STOREES21_S23_S23_EEEvvEEEEvNT_6ParamsE --------------------------
	.section	.text._ZN7cutlass13device_kernelINS_4gemm6kernel13GemmUniversalIN4cute5tupleIJiiiiEEENS1_10collective13CollectiveMmaINS1_35MainloopSm100TmaUmmaWarpSpecializedILi5ELi2ELi2ENS5_IJNS4_1CILi2EEENSA_ILi1EEESC_EEEEENS5_IJNSA_ILi256EEESF_NSA_ILi128EEEEEEaNS5_IJlSC_lEEEaSI_NS4_8TiledMMAINS4_8MMA_AtomIJNS4_21SM100_MMA_S8_2x1SM_SSIaaiLi256ELi256ELNS4_4UMMA5MajorE0ELSN_0ELNSM_8SaturateE0EEEEEENS4_6LayoutINS5_IJSC_SC_SC_EEENS5_IJNSA_ILi0EEEST_ST_EEEEENS5_IJNS4_10UnderscoreESW_SW_EEEEENS4_18SM100_TMA_2SM_LOADENS4_14ComposedLayoutINS4_7SwizzleILi3ELi4ELi3EEENS4_18smem_ptr_flag_bitsILi8EEENSR_INS5_IJNSA_ILi8EEESG_EEENS5_IJSG_SC_EEEEEEEvNS4_8identityESZ_S19_vS1A_EENS_8epilogue10collective18CollectiveEpilogueINS1C_23Sm100TmaWarpSpecializedILi4ELi2ELi64ELb0ELb0EEEJNS5_IJSG_SF_SG_EEENS5_IJNSR_ISG_SC_EENSR_INSA_ILi64EEESC_EEEEEaSI_aSI_NS1C_6fusion15FusionCallbacksIS1G_NS1M_17LinearCombinationIaiaiLNS_15FloatRoundStyleE2EEES1H_S1L_JEEENS4_5SM1004TMEM4LOAD26SM100_TMEM_LOAD_32dp32b64xENS4_13SM90_TMA_LOADENS10_INS11_ILi2ELi4ELi3EEES14_NSR_INS5_IJS15_S1J_EEENS5_IJS1J_SC_EEEEEEENS4_39AutoVectorizingCopyWithAssumedAlignmentILi128EEENS4_14SM90_TMA_STOREES21_S23_S23_EEEvvEEEEvNT_6ParamsE,"ax",@progbits
	.align	128
.text._ZN7cutlass13device_kernelINS_4gemm6kernel13GemmUniversalIN4cute5tupleIJiiiiEEENS1_10collective13CollectiveMmaINS1_35MainloopSm100TmaUmmaWarpSpecializedILi5ELi2ELi2ENS5_IJNS4_1CILi2EEENSA_ILi1EEESC_EEEEENS5_IJNSA_ILi256EEESF_NSA_ILi128EEEEEEaNS5_IJlSC_lEEEaSI_NS4_8TiledMMAINS4_8MMA_AtomIJNS4_21SM100_MMA_S8_2x1SM_SSIaaiLi256ELi256ELNS4_4UMMA5MajorE0ELSN_0ELNSM_8SaturateE0EEEEEENS4_6LayoutINS5_IJSC_SC_SC_EEENS5_IJNSA_ILi0EEEST_ST_EEEEENS5_IJNS4_10UnderscoreESW_SW_EEEEENS4_18SM100_TMA_2SM_LOADENS4_14ComposedLayoutINS4_7SwizzleILi3ELi4ELi3EEENS4_18smem_ptr_flag_bitsILi8EEENSR_INS5_IJNSA_ILi8EEESG_EEENS5_IJSG_SC_EEEEEEEvNS4_8identityESZ_S19_vS1A_EENS_8epilogue10collective18CollectiveEpilogueINS1C_23Sm100TmaWarpSpecializedILi4ELi2ELi64ELb0ELb0EEEJNS5_IJSG_SF_SG_EEENS5_IJNSR_ISG_SC_EENSR_INSA_ILi64EEESC_EEEEEaSI_aSI_NS1C_6fusion15FusionCallbacksIS1G_NS1M_17LinearCombinationIaiaiLNS_15FloatRoundStyleE2EEES1H_S1L_JEEENS4_5SM1004TMEM4LOAD26SM100_TMEM_LOAD_32dp32b64xENS4_13SM90_TMA_LOADENS10_INS11_ILi2ELi4ELi3EEES14_NSR_INS5_IJS15_S1J_EEENS5_IJS1J_SC_EEEEEEENS4_39AutoVectorizingCopyWithAssumedAlignmentILi128EEENS4_14SM90_TMA_STOREES21_S23_S23_EEEvvEEEEvNT_6ParamsE:
        .type           _ZN7cutlass13device_kernelINS_4gemm6kernel13GemmUniversalIN4cute5tupleIJiiiiEEENS1_10collective13CollectiveMmaINS1_35MainloopSm100TmaUmmaWarpSpecializedILi5ELi2ELi2ENS5_IJNS4_1CILi2EEENSA_ILi1EEESC_EEEEENS5_IJNSA_ILi256EEESF_NSA_ILi128EEEEEEaNS5_IJlSC_lEEEaSI_NS4_8TiledMMAINS4_8MMA_AtomIJNS4_21SM100_MMA_S8_2x1SM_SSIaaiLi256ELi256ELNS4_4UMMA5MajorE0ELSN_0ELNSM_8SaturateE0EEEEEENS4_6LayoutINS5_IJSC_SC_SC_EEENS5_IJNSA_ILi0EEEST_ST_EEEEENS5_IJNS4_10UnderscoreESW_SW_EEEEENS4_18SM100_TMA_2SM_LOADENS4_14ComposedLayoutINS4_7SwizzleILi3ELi4ELi3EEENS4_18smem_ptr_flag_bitsILi8EEENSR_INS5_IJNSA_ILi8EEESG_EEENS5_IJSG_SC_EEEEEEEvNS4_8identityESZ_S19_vS1A_EENS_8epilogue10collective18CollectiveEpilogueINS1C_23Sm100TmaWarpSpecializedILi4ELi2ELi64ELb0ELb0EEEJNS5_IJSG_SF_SG_EEENS5_IJNSR_ISG_SC_EENSR_INSA_ILi64EEESC_EEEEEaSI_aSI_NS1C_6fusion15FusionCallbacksIS1G_NS1M_17LinearCombinationIaiaiLNS_15FloatRoundStyleE2EEES1H_S1L_JEEENS4_5SM1004TMEM4LOAD26SM100_TMEM_LOAD_32dp32b64xENS4_13SM90_TMA_LOADENS10_INS11_ILi2ELi4ELi3EEES14_NSR_INS5_IJS15_S1J_EEENS5_IJS1J_SC_EEEEEEENS4_39AutoVectorizingCopyWithAssumedAlignmentILi128EEENS4_14SM90_TMA_STOREES21_S23_S23_EEEvvEEEEvNT_6ParamsE,@function
        .size           _ZN7cutlass13device_kernelINS_4gemm6kernel13GemmUniversalIN4cute5tupleIJiiiiEEENS1_10collective13CollectiveMmaINS1_35MainloopSm100TmaUmmaWarpSpecializedILi5ELi2ELi2ENS5_IJNS4_1CILi2EEENSA_ILi1EEESC_EEEEENS5_IJNSA_ILi256EEESF_NSA_ILi128EEEEEEaNS5_IJlSC_lEEEaSI_NS4_8TiledMMAINS4_8MMA_AtomIJNS4_21SM100_MMA_S8_2x1SM_SSIaaiLi256ELi256ELNS4_4UMMA5MajorE0ELSN_0ELNSM_8SaturateE0EEEEEENS4_6LayoutINS5_IJSC_SC_SC_EEENS5_IJNSA_ILi0EEEST_ST_EEEEENS5_IJNS4_10UnderscoreESW_SW_EEEEENS4_18SM100_TMA_2SM_LOADENS4_14ComposedLayoutINS4_7SwizzleILi3ELi4ELi3EEENS4_18smem_ptr_flag_bitsILi8EEENSR_INS5_IJNSA_ILi8EEESG_EEENS5_IJSG_SC_EEEEEEEvNS4_8identityESZ_S19_vS1A_EENS_8epilogue10collective18CollectiveEpilogueINS1C_23Sm100TmaWarpSpecializedILi4ELi2ELi64ELb0ELb0EEEJNS5_IJSG_SF_SG_EEENS5_IJNSR_ISG_SC_EENSR_INSA_ILi64EEESC_EEEEEaSI_aSI_NS1C_6fusion15FusionCallbacksIS1G_NS1M_17LinearCombinationIaiaiLNS_15FloatRoundStyleE2EEES1H_S1L_JEEENS4_5SM1004TMEM4LOAD26SM100_TMEM_LOAD_32dp32b64xENS4_13SM90_TMA_LOADENS10_INS11_ILi2ELi4ELi3EEES14_NSR_INS5_IJS15_S1J_EEENS5_IJS1J_SC_EEEEEEENS4_39AutoVectorizingCopyWithAssumedAlignmentILi128EEENS4_14SM90_TMA_STOREES21_S23_S23_EEEvvEEEEvNT_6ParamsE,(.L_x_188 - _ZN7cutlass13device_kernelINS_4gemm6kernel13GemmUniversalIN4cute5tupleIJiiiiEEENS1_10collective13CollectiveMmaINS1_35MainloopSm100TmaUmmaWarpSpecializedILi5ELi2ELi2ENS5_IJNS4_1CILi2EEENSA_ILi1EEESC_EEEEENS5_IJNSA_ILi256EEESF_NSA_ILi128EEEEEEaNS5_IJlSC_lEEEaSI_NS4_8TiledMMAINS4_8MMA_AtomIJNS4_21SM100_MMA_S8_2x1SM_SSIaaiLi256ELi256ELNS4_4UMMA5MajorE0ELSN_0ELNSM_8SaturateE0EEEEEENS4_6LayoutINS5_IJSC_SC_SC_EEENS5_IJNSA_ILi0EEEST_ST_EEEEENS5_IJNS4_10UnderscoreESW_SW_EEEEENS4_18SM100_TMA_2SM_LOADENS4_14ComposedLayoutINS4_7SwizzleILi3ELi4ELi3EEENS4_18smem_ptr_flag_bitsILi8EEENSR_INS5_IJNSA_ILi8EEESG_EEENS5_IJSG_SC_EEEEEEEvNS4_8identityESZ_S19_vS1A_EENS_8epilogue10collective18CollectiveEpilogueINS1C_23Sm100TmaWarpSpecializedILi4ELi2ELi64ELb0ELb0EEEJNS5_IJSG_SF_SG_EEENS5_IJNSR_ISG_SC_EENSR_INSA_ILi64EEESC_EEEEEaSI_aSI_NS1C_6fusion15FusionCallbacksIS1G_NS1M_17LinearCombinationIaiaiLNS_15FloatRoundStyleE2EEES1H_S1L_JEEENS4_5SM1004TMEM4LOAD26SM100_TMEM_LOAD_32dp32b64xENS4_13SM90_TMA_LOADENS10_INS11_ILi2ELi4ELi3EEES14_NSR_INS5_IJS15_S1J_EEENS5_IJS1J_SC_EEEEEEENS4_39AutoVectorizingCopyWithAssumedAlignmentILi128EEENS4_14SM90_TMA_STOREES21_S23_S23_EEEvvEEEEvNT_6ParamsE)
        .other          _ZN7cutlass13device_kernelINS_4gemm6kernel13GemmUniversalIN4cute5tupleIJiiiiEEENS1_10collective13CollectiveMmaINS1_35MainloopSm100TmaUmmaWarpSpecializedILi5ELi2ELi2ENS5_IJNS4_1CILi2EEENSA_ILi1EEESC_EEEEENS5_IJNSA_ILi256EEESF_NSA_ILi128EEEEEEaNS5_IJlSC_lEEEaSI_NS4_8TiledMMAINS4_8MMA_AtomIJNS4_21SM100_MMA_S8_2x1SM_SSIaaiLi256ELi256ELNS4_4UMMA5MajorE0ELSN_0ELNSM_8SaturateE0EEEEEENS4_6LayoutINS5_IJSC_SC_SC_EEENS5_IJNSA_ILi0EEEST_ST_EEEEENS5_IJNS4_10UnderscoreESW_SW_EEEEENS4_18SM100_TMA_2SM_LOADENS4_14ComposedLayoutINS4_7SwizzleILi3ELi4ELi3EEENS4_18smem_ptr_flag_bitsILi8EEENSR_INS5_IJNSA_ILi8EEESG_EEENS5_IJSG_SC_EEEEEEEvNS4_8identityESZ_S19_vS1A_EENS_8epilogue10collective18CollectiveEpilogueINS1C_23Sm100TmaWarpSpecializedILi4ELi2ELi64ELb0ELb0EEEJNS5_IJSG_SF_SG_EEENS5_IJNSR_ISG_SC_EENSR_INSA_ILi64EEESC_EEEEEaSI_aSI_NS1C_6fusion15FusionCallbacksIS1G_NS1M_17LinearCombinationIaiaiLNS_15FloatRoundStyleE2EEES1H_S1L_JEEENS4_5SM1004TMEM4LOAD26SM100_TMEM_LOAD_32dp32b64xENS4_13SM90_TMA_LOADENS10_INS11_ILi2ELi4ELi3EEES14_NSR_INS5_IJS15_S1J_EEENS5_IJS1J_SC_EEEEEEENS4_39AutoVectorizingCopyWithAssumedAlignmentILi128EEENS4_14SM90_TMA_STOREES21_S23_S23_EEEvvEEEEvNT_6ParamsE,@"STO_CUDA_ENTRY STV_DEFAULT"
_ZN7cutlass13device_kernelINS_4gemm6kernel13GemmUniversalIN4cute5tupleIJiiiiEEENS1_10collective13CollectiveMmaINS1_35MainloopSm100TmaUmmaWarpSpecializedILi5ELi2ELi2ENS5_IJNS4_1CILi2EEENSA_ILi1EEESC_EEEEENS5_IJNSA_ILi256EEESF_NSA_ILi128EEEEEEaNS5_IJlSC_lEEEaSI_NS4_8TiledMMAINS4_8MMA_AtomIJNS4_21SM100_MMA_S8_2x1SM_SSIaaiLi256ELi256ELNS4_4UMMA5MajorE0ELSN_0ELNSM_8SaturateE0EEEEEENS4_6LayoutINS5_IJSC_SC_SC_EEENS5_IJNSA_ILi0EEEST_ST_EEEEENS5_IJNS4_10UnderscoreESW_SW_EEEEENS4_18SM100_TMA_2SM_LOADENS4_14ComposedLayoutINS4_7SwizzleILi3ELi4ELi3EEENS4_18smem_ptr_flag_bitsILi8EEENSR_INS5_IJNSA_ILi8EEESG_EEENS5_IJSG_SC_EEEEEEEvNS4_8identityESZ_S19_vS1A_EENS_8epilogue10collective18CollectiveEpilogueINS1C_23Sm100TmaWarpSpecializedILi4ELi2ELi64ELb0ELb0EEEJNS5_IJSG_SF_SG_EEENS5_IJNSR_ISG_SC_EENSR_INSA_ILi64EEESC_EEEEEaSI_aSI_NS1C_6fusion15FusionCallbacksIS1G_NS1M_17LinearCombinationIaiaiLNS_15FloatRoundStyleE2EEES1H_S1L_JEEENS4_5SM1004TMEM4LOAD26SM100_TMEM_LOAD_32dp32b64xENS4_13SM90_TMA_LOADENS10_INS11_ILi2ELi4ELi3EEES14_NSR_INS5_IJS15_S1J_EEENS5_IJS1J_SC_EEEEEEENS4_39AutoVectorizingCopyWithAssumedAlignmentILi128EEENS4_14SM90_TMA_STOREES21_S23_S23_EEEvvEEEEvNT_6ParamsE:
[----:B------:R-:W1:Y:S01]  /*0000*/  LDC R1, c[0x0][0x37c] ;  /* 0x0000df00ff017b82 */ /* 0x000e620000000800 */
[----:B------:R-:W2:Y:S01]  /*0010*/  S2R R169, SR_TID.X ;  /* 0x0000000000a97919 */ /* 0x000ea20000002100 */
[----:B------:R-:W3:Y:S06]  /*0020*/  LDCU.64 UR6, c[0x0][0x890] ;  /* 0x00011200ff0677ac */ /* 0x000eec0008000a00 */
[----:B------:R-:W4:Y:S01]  /*0030*/  S2UR UR37, SR_CgaCtaId ;  /* 0x00000000002579c3 */ /* 0x000f220000008800 */
[----:B------:R-:W-:Y:S02]  /*0040*/  PRMT R153, RZ, 0x7610, R153 ;  /* 0x00007610ff997816 */ /* 0x000fe40000000099 */
[----:B------:R-:W-:Y:S01]  /*0050*/  ELECT P1, URZ, PT ;  /* 0x0000000000ff782f */ /* 0x000fe20003820000 */
[----:B------:R-:W1:Y:S01]  /*0060*/  LDCU.64 UR46, c[0x0][0x358] ;  /* 0x00006b00ff2e77ac */ /* 0x000e620008000a00 */
[----:B---3--:R-:W-:-:S04]  /*0070*/  UISETP.NE.U32.AND UP0, UPT, UR6, URZ, UPT ;  /* 0x000000ff0600728c */ /* 0x008fc8000bf05070 */
[----:B------:R-:W-:Y:S02]  /*0080*/  UISETP.NE.AND.EX UP0, UPT, UR7, URZ, UPT, UP0 ;  /* 0x000000ff0700728c */ /* 0x000fe4000bf05300 */
[----:B----4-:R-:W-:Y:S02]  /*0090*/  ULOP3.LUT UR5, UR37, 0x1, URZ, 0xc0, !UPT ;  /* 0x0000000125057892 */ /* 0x010fe4000f8ec0ff */
[----:B------:R-:W-:Y:S01]  /*00a0*/  ULOP3.LUT UR4, UR37, 0x1, URZ, 0x3c, !UPT ;  /* 0x0000000125047892 */ /* 0x000fe2000f8e3cff */
[----:B--2---:R-:W-:-:S05]  /*00b0*/  SHF.R.U32.HI R156, RZ, 0x5, R169 ;  /* 0x00000005ff9c7819 */ /* 0x004fca00000116a9 */
[----:B------:R-:W2:Y:S02]  /*00c0*/  SHFL.IDX PT, R0, R156, RZ, 0x1f ;  /* 0x00001fff9c007589 */ /* 0x000ea400000e0000 */
[----:B--2---:R-:W-:Y:S01]  /*00d0*/  R2UR UR10, R0 ;  /* 0x00000000000a72ca */ /* 0x004fe200000e0000 */
[----:B-1----:R-:W-:-:S14]  /*00e0*/  BRA.U UP0, `(.L_x_0) ;  /* 0x00000001002c7547 */ /* 0x002fdc000b800000 */
[----:B------:R-:W1:Y:S02]  /*00f0*/  LDCU.64 UR8, c[0x0][0x888] ;  /* 0x00011100ff0877ac */ /* 0x000e640008000a00 */
[----:B-1----:R-:W-:-:S04]  /*0100*/  UISETP.NE.U32.AND UP0, UPT, UR8, URZ, UPT ;  /* 0x000000ff0800728c */ /* 0x002fc8000bf05070 */
[----:B------:R-:W-:-:S09]  /*0110*/  UISETP.NE.AND.EX UP0, UPT, UR9, URZ, UPT, UP0 ;  /* 0x000000ff0900728c */ /* 0x000fd2000bf05300 */
[----:B------:R-:W-:Y:S05]  /*0120*/  BRA.U !UP0, `(.L_x_1) ;  /* 0x0000000108107547 */ /* 0x000fea000b800000 */
[----:B------:R-:W1:Y:S02]  /*0130*/  LDC.64 R82, c[0x0][0x888] ;  /* 0x00022200ff527b82 */ /* 0x000e640000000a00 */
[----:B-1----:R1:W5:Y:S01]  /*0140*/  LDG.E R82, desc[UR46][R82.64] ;  /* 0x0000002e52527981 */ /* 0x002362000c1e1900 */
[----:B------:R-:W-:Y:S01]  /*0150*/  HFMA2 R153, -RZ, RZ, 0, 5.9604644775390625e-08 ;  /* 0x00000001ff997431 */ /* 0x000fe200000001ff */
[----:B------:R-:W-:Y:S05]  /*0160*/  BRA `(.L_x_0) ;  /* 0x00000000000c7947 */ /* 0x000fea0003800000 */
.L_x_1:
[----:B------:R-:W1:Y:S01]  /*0170*/  LDCU UR8, c[0x0][0x880] ;  /* 0x00011000ff0877ac */ /* 0x000e620008000800 */
[----:B------:R-:W-:Y:S01]  /*0180*/  HFMA2 R153, -RZ, RZ, 0, 5.9604644775390625e-08 ;  /* 0x00000001ff997431 */ /* 0x000fe200000001ff */
[----:B-1----:R-:W-:-:S07]  /*0190*/  MOV R82, UR8 ;  /* 0x0000000800527c02 */ /* 0x002fce0008000f00 */
.L_x_0:
[----:B------:R-:W2:Y:S02]  /*01a0*/  LDCU.64 UR8, c[0x0][0x8b0] ;  /* 0x00011600ff0877ac */ /* 0x000ea40008000a00 */
[----:B--2---:R-:W-:-:S04]  /*01b0*/  UISETP.NE.U32.AND UP0, UPT, UR8, URZ, UPT ;  /* 0x000000ff0800728c */ /* 0x004fc8000bf05070 */
[----:B------:R-:W-:-:S09]  /*01c0*/  UISETP.NE.AND.EX UP0, UPT, UR9, URZ, UPT, UP0 ;  /* 0x000000ff0900728c */ /* 0x000fd2000bf05300 */
[----:B------:R-:W-:Y:S05]  /*01d0*/  BRA.U UP0, `(.L_x_2) ;  /* 0x0000000100247547 */ /* 0x000fea000b800000 */
[----:B------:R-:W2:Y:S02]  /*01e0*/  LDCU.64 UR8, c[0x0][0x8a8] ;  /* 0x00011500ff0877ac */ /* 0x000ea40008000a00 */
[----:B--2---:R-:W-:-:S04]  /*01f0*/  UISETP.NE.U32.AND UP0, UPT, UR8, URZ, UPT ;  /* 0x000000ff0800728c */ /* 0x004fc8000bf05070 */
[----:B------:R-:W-:-:S09]  /*0200*/  UISETP.NE.AND.EX UP0, UPT, UR9, URZ, UPT, UP0 ;  /* 0x000000ff0900728c */ /* 0x000fd2000bf05300 */
[----:B------:R-:W-:Y:S05]  /*0210*/  BRA.U !UP0, `(.L_x_3) ;  /* 0x00000001080c7547 */ /* 0x000fea000b800000 */
[----:B------:R-:W2:Y:S02]  /*0220*/  LDC.64 R78, c[0x0][0x8a8] ;  /* 0x00022a00ff4e7b82 */ /* 0x000ea40000000a00 */
[----:B--2---:R2:W5:Y:S01]  /*0230*/  LDG.E R78, desc[UR46][R78.64] ;  /* 0x0000002e4e4e7981 */ /* 0x004562000c1e1900 */
[----:B------:R-:W-:Y:S05]  /*0240*/  BRA `(.L_x_2) ;  /* 0x0000000000087947 */ /* 0x000fea0003800000 */
.L_x_3:
[----:B------:R-:W2:Y:S02]  /*0250*/  LDCU UR8, c[0x0][0x8a0] ;  /* 0x00011400ff0877ac */ /* 0x000ea40008000800 */
[----:B--2---:R-:W-:Y:S02]  /*0260*/  MOV R78, UR8 ;  /* 0x00000008004e7c02 */ /* 0x004fe40008000f00 */
.L_x_2:
[----:B------:R-:W-:Y:S01]  /*0270*/  IMAD.U32 R0, RZ, RZ, UR10 ;  /* 0x0000000aff007e24 */ /* 0x000fe2000f8e00ff */
[----:B------:R-:W-:Y:S04]  /*0280*/  BSSY.RECONVERGENT B0, `(.L_x_4) ;  /* 0x000000c000007945 */ /* 0x000fe80003800200 */
[C---:B------:R-:W-:Y:S02]  /*0290*/  ISETP.NE.OR P2, PT, R0.reuse, 0x1, !P1 ;  /* 0x000000010000780c */ /* 0x040fe40004f45670 */
[----:B------:R-:W-:-:S11]  /*02a0*/  ISETP.NE.OR P0, PT, R0, 0x3, !P1 ;  /* 0x000000030000780c */ /* 0x000fd60004f05670 */
[----:B------:R-:W-:Y:S05]  /*02b0*/  @P2 BRA `(.L_x_5) ;  /* 0x0000000000202947 */ /* 0x000fea0003800000 */
[----:B------:R-:W3:Y:S02]  /*02c0*/  LDCU.64 UR8, c[0x0][0x348] ;  /* 0x00006900ff0877ac */ /* 0x000ee40008000a00 */
[----:B---3--:R-:W-:Y:S02]  /*02d0*/  UIADD3 UR12, UP1, UPT, UR8, 0x80, URZ ;  /* 0x00000080080c7890 */ /* 0x008fe4000ff3e0ff */
[----:B------:R-:W-:Y:S02]  /*02e0*/  UIADD3 UR8, UP0, UPT, UR8, 0x180, URZ ;  /* 0x0000018008087890 */ /* 0x000fe4000ff1e0ff */
[----:B------:R-:W-:Y:S02]  /*02f0*/  UIADD3.X UR13, UPT, UPT, URZ, UR9, URZ, UP1, !UPT ;  /* 0x00000009ff0d7290 */ /* 0x000fe40008ffe4ff */
[----:B------:R-:W-:-:S07]  /*0300*/  UIADD3.X UR9, UPT, UPT, URZ, UR9, URZ, UP0, !UPT ;  /* 0x00000009ff097290 */ /* 0x000fce00087fe4ff */
[----:B------:R3:W-:Y:S02]  /*0310*/  UTMACCTL.PF [UR12] ;  /* 0x000000000c0079b9 */ /* 0x0007e40008040000 */
[----:B------:R3:W-:Y:S02]  /*0320*/  UTMACCTL.PF [UR8] ;  /* 0x00000000080079b9 */ /* 0x0007e40008040000 */
[----:B---3--:R-:W-:Y:S01]  /*0330*/  NOP ;  /* 0x0000000000007918 */ /* 0x008fe20000000000 */
.L_x_5:
[----:B------:R-:W-:Y:S05]  /*0340*/  BSYNC.RECONVERGENT B0 ;  /* 0x0000000000007941 */ /* 0x000fea0003800200 */
.L_x_4:
[----:B------:R-:W-:Y:S04]  /*0350*/  BSSY.RECONVERGENT B0, `(.L_x_6) ;  /* 0x000000a000007945 */ /* 0x000fe80003800200 */
        /* <DEDUP_REMOVED lines=9> */
.L_x_7:
[----:B------:R-:W-:Y:S05]  /*03f0*/  BSYNC.RECONVERGENT B0 ;  /* 0x0000000000007941 */ /* 0x000fea0003800200 */
.L_x_6:
[----:B------:R-:W3:Y:S01]  /*0400*/  LDCU.64 UR8, c[0x0][0x888] ;  /* 0x00011100ff0877ac */ /* 0x000ee20008000a00 */
[----:B------:R-:W-:Y:S02]  /*0410*/  UISETP.EQ.U32.AND UP1, UPT, UR6, URZ, UPT ;  /* 0x000000ff0600728c */ /* 0x000fe4000bf22070 */
[----:B------:R-:W-:Y:S02]  /*0420*/  UPLOP3.LUT UP5, UPT, UPT, UPT, UPT, 0x80, 0x8 ;  /* 0x000000000008789c */ /* 0x000fe40003faf070 */
[----:B---3--:R-:W-:-:S04]  /*0430*/  UISETP.NE.U32.AND UP0, UPT, UR8, URZ, UPT ;  /* 0x000000ff0800728c */ /* 0x008fc8000bf05070 */
[----:B------:R-:W-:-:S04]  /*0440*/  UISETP.NE.AND.EX UP0, UPT, UR9, URZ, UPT, UP0 ;  /* 0x000000ff0900728c */ /* 0x000fc8000bf05300 */
[----:B------:R-:W-:-:S04]  /*0450*/  UISETP.EQ.OR.EX UP2, UPT, UR7, URZ, !UP0, UP1 ;  /* 0x000000ff0700728c */ /* 0x000fc8000c742710 */
[----:B------:R-:W-:-:S05]  /*0460*/  UP2UR UR50, UPR, URZ, 0x4 ;  /* 0x00000004ff327883 */ /* 0x000fca0008000000 */
[----:B------:R-:W-:Y:S07]  /*0470*/  BRA.U !UP2, `(.L_x_8) ;  /* 0x000000010a207547 */ /* 0x000fee000b800000 */
[----:B-----5:R-:W-:Y:S01]  /*0480*/  R2UR UR8, R82 ;  /* 0x00000000520872ca */ /* 0x020fe200000e0000 */
[----:B------:R-:W-:Y:S02]  /*0490*/  UISETP.NE.U32.AND UP2, UPT, UR6, URZ, UPT ;  /* 0x000000ff0600728c */ /* 0x000fe4000bf45070 */
[----:B------:R-:W-:Y:S02]  /*04a0*/  USEL UR6, URZ, 0xffffffff, UP0 ;  /* 0xffffffffff067887 */ /* 0x000fe40008000000 */
[----:B------:R-:W-:-:S08]  /*04b0*/  UISETP.NE.AND.EX UP2, UPT, UR7, URZ, UPT, UP2 ;  /* 0x000000ff0700728c */ /* 0x000fd0000bf45320 */
[----:B------:R-:W-:-:S04]  /*04c0*/  UISETP.NE.AND UP1, UPT, UR8, URZ, UPT ;  /* 0x000000ff0800728c */ /* 0x000fc8000bf25270 */
[----:B------:R-:W-:-:S04]  /*04d0*/  @!UP2 USEL UR6, URZ, 0xffffffff, UP1 ;  /* 0xffffffffff06a887 */ /* 0x000fc80008800000 */
[----:B------:R-:W-:-:S04]  /*04e0*/  ULOP3.LUT UR6, UR6, 0x1, URZ, 0xc0, !UPT ;  /* 0x0000000106067892 */ /* 0x000fc8000f8ec0ff */
[----:B------:R-:W-:-:S11]  /*04f0*/  UISETP.NE.U32.AND UP5, UPT, UR6, 0x1, UPT ;  /* 0x000000010600788c */ /* 0x000fd6000bfa5070 */
.L_x_8:
[----:B------:R-:W3:Y:S01]  /*0500*/  SHFL.IDX PT, R0, R156, RZ, 0x1f ;  /* 0x00001fff9c007589 */ /* 0x000ee200000e0000 */
[----:B------:R-:W-:-:S04]  /*0510*/  UISETP.NE.AND UP1, UPT, UR10, 0x2, UPT ;  /* 0x000000020a00788c */ /* 0x000fc8000bf25270 */
[----:B------:R-:W-:Y:S02]  /*0520*/  UISETP.EQ.AND UP2, UPT, UR5, URZ, !UP1 ;  /* 0x000000ff0500728c */ /* 0x000fe4000cf42270 */
[----:B------:R-:W-:-:S04]  /*0530*/  USEL UR6, URZ, 0x1, UP1 ;  /* 0x00000001ff067887 */ /* 0x000fc80008800000 */
[----:B------:R-:W-:Y:S02]  /*0540*/  PLOP3.LUT P5, PT, P1, PT, UP2, 0x80, 0x8 ;  /* 0x000000000008781c */ /* 0x000fe40000faf028 */
[----:B---3--:R-:W-:-:S13]  /*0550*/  ISETP.NE.AND P0, PT, R0, RZ, PT ;  /* 0x000000ff0000720c */ /* 0x008fda0003f05270 */
[----:B------:R-:W-:Y:S05]  /*0560*/  @P0 BRA `(.L_x_9) ;  /* 0x00000000004c0947 */ /* 0x000fea0003800000 */
[----:B------:R-:W-:Y:S01]  /*0570*/  UMOV UR8, 0x400 ;  /* 0x0000040000087882 */ /* 0x000fe20000000000 */
[----:B------:R-:W-:Y:S01]  /*0580*/  UMOV UR7, 0x1 ;  /* 0x0000000100077882 */ /* 0x000fe20000000000 */
[----:B------:R-:W-:Y:S02]  /*0590*/  ULEA UR8, UR37, UR8, 0x18 ;  /* 0x0000000825087291 */ /* 0x000fe4000f8ec0ff */
[----:B------:R-:W-:-:S04]  /*05a0*/  UIADD3 UR12, UPT, UPT, -UR7, 0x100000, URZ ;  /* 0x00100000070c7890 */ /* 0x000fc8000fffe1ff */
[----:B------:R-:W-:Y:S02]  /*05b0*/  USHF.L.U32 UR13, UR12, 0xb, URZ ;  /* 0x0000000b0c0d7899 */ /* 0x000fe400080006ff */
[----:B------:R-:W-:Y:S01]  /*05c0*/  USHF.L.U32 UR12, UR12, 0x1, URZ ;  /* 0x000000010c0c7899 */ /* 0x000fe200080006ff */
[----:B------:R-:W-:Y:S01]  /*05d0*/  ELECT P0, URZ, PT ;  /* 0x0000000000ff782f */ /* 0x000fe20003800000 */
[----:B------:R-:W3:Y:S10]  /*05e0*/  FENCE.VIEW.ASYNC.S ;  /* 0x00000000000073c6 */ /* 0x000ef40000000000 */
[----:B---3--:R3:W4:Y:S01]  /*05f0*/  SYNCS.EXCH.64 URZ, [UR8], UR12 ;  /* 0x0000000c08ff75b2 */ /* 0x0087220008000100 */
[----:B------:R3:W1:Y:S01]  /*0600*/  SYNCS.EXCH.64 URZ, [UR8+0x28], UR12 ;  /* 0x0000280c08ff75b2 */ /* 0x0006620008000100 */
        /* <DEDUP_REMOVED lines=8> */
[----:B------:R-:W-:Y:S01]  /*0690*/  NOP ;  /* 0x0000000000007918 */ /* 0x000fe20000000000 */
.L_x_9:
[----:B------:R-:W2:Y:S01]  /*06a0*/  SHFL.IDX PT, R0, R156, RZ, 0x1f ;  /* 0x00001fff9c007589 */ /* 0x000ea200000e0000 */
[----:B------:R-:W-:Y:S01]  /*06b0*/  NOP ;  /* 0x0000000000007918 */ /* 0x000fe20000000000 */
[----:B--2---:R-:W-:-:S13]  /*06c0*/  ISETP.NE.AND P0, PT, R0, 0x1, PT ;  /* 0x000000010000780c */ /* 0x004fda0003f05270 */
[----:B------:R-:W-:Y:S05]  /*06d0*/  @P0 BRA `(.L_x_10) ;  /* 0x0000000000540947 */ /* 0x000fea0003800000 */
[----:B------:R-:W-:Y:S01]  /*06e0*/  UMOV UR9, 0x400 ;  /* 0x0000040000097882 */ /* 0x000fe20000000000 */
[----:B---3--:R-:W-:Y:S01]  /*06f0*/  UMOV UR8, 0x20 ;  /* 0x0000002000087882 */ /* 0x008fe20000000000 */
[----:B------:R-:W-:Y:S01]  /*0700*/  UMOV UR7, 0x80 ;  /* 0x0000008000077882 */ /* 0x000fe20000000000 */
[----:B------:R-:W-:Y:S02]  /*0710*/  ULEA UR9, UR37, UR9, 0x18 ;  /* 0x0000000925097291 */ /* 0x000fe4000f8ec0ff */
[----:B------:R-:W-:-:S04]  /*0720*/  UIADD3 UR12, UPT, UPT, -UR8, 0x100000, URZ ;  /* 0x00100000080c7890 */ /* 0x000fc8000fffe1ff */
[----:B------:R-:W-:Y:S02]  /*0730*/  USHF.L.U32 UR13, UR12, 0xb, URZ ;  /* 0x0000000b0c0d7899 */ /* 0x000fe400080006ff */
[----:B------:R-:W-:Y:S02]  /*0740*/  USHF.L.U32 UR12, UR12, 0x1, URZ ;  /* 0x000000010c0c7899 */ /* 0x000fe400080006ff */
[----:B------:R-:W-:-:S04]  /*0750*/  UIADD3 UR14, UPT, UPT, -UR7, 0x100000, URZ ;  /* 0x00100000070e7890 */ /* 0x000fc8000fffe1ff */
[----:B------:R-:W-:Y:S02]  /*0760*/  USHF.L.U32 UR15, UR14, 0xb, URZ ;  /* 0x0000000b0e0f7899 */ /* 0x000fe400080006ff */
[----:B------:R-:W-:Y:S01]  /*0770*/  USHF.L.U32 UR14, UR14, 0x1, URZ ;  /* 0x000000010e0e7899 */ /* 0x000fe200080006ff */
[----:B------:R-:W-:Y:S01]  /*0780*/  ELECT P0, URZ, PT ;  /* 0x0000000000ff782f */ /* 0x000fe20003800000 */
[----:B------:R-:W2:Y:S02]  /*0790*/  FENCE.VIEW.ASYNC.S ;  /* 0x00000000000073c6 */ /* 0x000ea40000000000 */
[----:B--2---:R2:W3:Y:S08]  /*07a0*/  SYNCS.EXCH.64 URZ, [UR9+0x50], UR12 ;  /* 0x0000500c09ff75b2 */ /* 0x0044f00008000100 */
        /* <DEDUP_REMOVED lines=8> */
.L_x_10:
[----:B------:R-:W4:Y:S01]  /*0830*/  SHFL.IDX PT, R0, R156, RZ, 0x1f ;  /* 0x00001fff9c007589 */ /* 0x000f2200000e0000 */
[----:B------:R-:W-:Y:S01]  /*0840*/  NOP ;  /* 0x0000000000007918 */ /* 0x000fe20000000000 */
[----:B----4-:R-:W-:-:S13]  /*0850*/  ISETP.NE.AND P0, PT, R0, 0x3, PT ;  /* 0x000000030000780c */ /* 0x010fda0003f05270 */
[----:B------:R-:W-:Y:S05]  /*0860*/  @P0 BRA `(.L_x_11) ;  /* 0x00000000002c0947 */ /* 0x000fea0003800000 */
[----:B---3--:R-:W-:Y:S01]  /*0870*/  UMOV UR8, 0x400 ;  /* 0x0000040000087882 */ /* 0x008fe20000000000 */
[----:B------:R-:W-:Y:S01]  /*0880*/  UMOV UR7, 0x20 ;  /* 0x0000002000077882 */ /* 0x000fe20000000000 */
[----:B------:R-:W-:Y:S02]  /*0890*/  ULEA UR8, UR37, UR8, 0x18 ;  /* 0x0000000825087291 */ /* 0x000fe4000f8ec0ff */
[----:B--2---:R-:W-:-:S04]  /*08a0*/  UIADD3 UR12, UPT, UPT, -UR7, 0x100000, URZ ;  /* 0x00100000070c7890 */ /* 0x004fc8000fffe1ff */
[----:B------:R-:W-:Y:S02]  /*08b0*/  USHF.L.U32 UR13, UR12, 0xb, URZ ;  /* 0x0000000b0c0d7899 */ /* 0x000fe400080006ff */
[----:B------:R-:W-:Y:S01]  /*08c0*/  USHF.L.U32 UR12, UR12, 0x1, URZ ;  /* 0x000000010c0c7899 */ /* 0x000fe200080006ff */
[----:B------:R-:W-:Y:S01]  /*08d0*/  ELECT P0, URZ, PT ;  /* 0x0000000000ff782f */ /* 0x000fe20003800000 */
[----:B------:R-:W2:Y:S10]  /*08e0*/  FENCE.VIEW.ASYNC.S ;  /* 0x00000000000073c6 */ /* 0x000eb40000000000 */
[----:B--2---:R4:W2:Y:S01]  /*08f0*/  SYNCS.EXCH.64 URZ, [UR8+0x90], UR12 ;  /* 0x0000900c08ff75b2 */ /* 0x0048a20008000100 */
[----:B------:R4:W3:Y:S02]  /*0900*/  SYNCS.EXCH.64 URZ, [UR8+0x98], UR12 ;  /* 0x0000980c08ff75b2 */ /* 0x0008e40008000100 */
[----:B----4-:R-:W-:Y:S01]  /*0910*/  NOP ;  /* 0x0000000000007918 */ /* 0x010fe20000000000 */
.L_x_11:
[----:B------:R-:W4:Y:S01]  /*0920*/  SHFL.IDX PT, R0, R156, RZ, 0x1f ;  /* 0x00001fff9c007589 */ /* 0x000f2200000e0000 */
[----:B------:R-:W-:Y:S01]  /*0930*/  NOP ;  /* 0x0000000000007918 */ /* 0x000fe20000000000 */
[----:B----4-:R-:W-:-:S13]  /*0940*/  ISETP.NE.AND P0, PT, R0, 0x4, PT ;  /* 0x000000040000780c */ /* 0x010fda0003f05270 */
[----:B------:R-:W-:Y:S05]  /*0950*/  @P0 BRA `(.L_x_12) ;  /* 0x0000000000480947 */ /* 0x000fea0003800000 */
[----:B--2---:R-:W-:Y:S01]  /*0960*/  UMOV UR9, 0x1e0 ;  /* 0x000001e000097882 */ /* 0x004fe20000000000 */
[----:B---3--:R-:W-:Y:S01]  /*0970*/  UMOV UR8, 0x400 ;  /* 0x0000040000087882 */ /* 0x008fe20000000000 */
[----:B------:R-:W-:Y:S01]  /*0980*/  USEL UR9, UR9, 0x1a0, UP5 ;  /* 0x000001a009097887 */ /* 0x000fe2000a800000 */
        /* <DEDUP_REMOVED lines=10> */
[----:B--2---:R4:W2:Y:S08]  /*0a30*/  SYNCS.EXCH.64 URZ, [UR8+0xa0], UR12 ;  /* 0x0000a00c08ff75b2 */ /* 0x0048b00008000100 */
[----:B------:R4:W3:Y:S01]  /*0a40*/  SYNCS.EXCH.64 URZ, [UR8+0xb0], UR14 ;  /* 0x0000b00e08ff75b2 */ /* 0x0008e20008000100 */
[----:B------:R4:W1:Y:S01]  /*0a50*/  SYNCS.EXCH.64 URZ, [UR8+0xa8], UR12 ;  /* 0x0000a80c08ff75b2 */ /* 0x0008620008000100 */
[----:B------:R4:W1:Y:S02]  /*0a60*/  SYNCS.EXCH.64 URZ, [UR8+0xb8], UR14 ;  /* 0x0000b80e08ff75b2 */ /* 0x0008640008000100 */
[----:B----4-:R-:W-:Y:S01]  /*0a70*/  NOP ;  /* 0x0000000000007918 */ /* 0x010fe20000000000 */
.L_x_12:
[----:B------:R-:W4:Y:S01]  /*0a80*/  SHFL.IDX PT, R0, R156, RZ, 0x1f ;  /* 0x00001fff9c007589 */ /* 0x000f2200000e0000 */
[----:B------:R-:W-:Y:S01]  /*0a90*/  NOP ;  /* 0x0000000000007918 */ /* 0x000fe20000000000 */
[----:B----4-:R-:W-:-:S13]  /*0aa0*/  ISETP.NE.AND P0, PT, R0, 0x5, PT ;  /* 0x000000050000780c */ /* 0x010fda0003f05270 */
[----:B------:R-:W-:Y:S05]  /*0ab0*/  @P0 BRA `(.L_x_13) ;  /* 0x0000000000440947 */ /* 0x000fea0003800000 */
[----:B--2---:R-:W-:Y:S01]  /*0ac0*/  UMOV UR9, 0x400 ;  /* 0x0000040000097882 */ /* 0x004fe20000000000 */
        /* <DEDUP_REMOVED lines=16> */
.L_x_13:
[----:B------:R-:W4:Y:S01]  /*0bd0*/  SHFL.IDX PT, R0, R156, RZ, 0x1f ;  /* 0x00001fff9c007589 */ /* 0x000f2200000e0000 */
[----:B------:R-:W-:Y:S01]  /*0be0*/  ISETP.NE.OR P1, PT, RZ, UR10, !P1 ;  /* 0x0000000aff007c0c */ /* 0x000fe2000cf25670 */
        /* <DEDUP_REMOVED lines=12> */
[----:B------:R4:W3:Y:S01]  /*0cb0*/  SYNCS.EXCH.64 URZ, [UR8+0xf0], UR12 ;  /* 0x0000f00c08ff75b2 */ /* 0x0008e20008000100 */
[----:B------:R4:W1:Y:S01]  /*0cc0*/  SYNCS.EXCH.64 URZ, [UR8+0xe8], UR12 ;  /* 0x0000e80c08ff75b2 */ /* 0x0008620008000100 */
[----:B------:R4:W1:Y:S02]  /*0cd0*/  SYNCS.EXCH.64 URZ, [UR8+0xf8], UR12 ;  /* 0x0000f80c08ff75b2 */ /* 0x0008640008000100 */
[----:B----4-:R-:W-:Y:S01]  /*0ce0*/  NOP ;  /* 0x0000000000007918 */ /* 0x010fe20000000000 */
.L_x_14:
[----:B------:R-:W-:Y:S01]  /*0cf0*/  VOTEU.ALL UP1, P1 ;  /* 0x0000000000ff7886 */ /* 0x000fe20000820000 */
[----:B---3--:R-:W3:Y:S01]  /*0d00*/  LDCU UR8, c[0x0][0x36c] ;  /* 0x00006d80ff0877ac */ /* 0x008ee20008000800 */
[----:B------:R-:W-:Y:S01]  /*0d10*/  NOP ;  /* 0x0000000000007918 */ /* 0x000fe20000000000 */
[----:B------:R-:W-:Y:S01]  /*0d20*/  LOP3.LUT R10, R169, 0x1f, RZ, 0xc0, !PT ;  /* 0x0000001fa90a7812 */ /* 0x000fe200078ec0ff */
[----:B--2---:R-:W-:Y:S01]  /*0d30*/  UMOV UR12, 0x20 ;  /* 0x00000020000c7882 */ /* 0x004fe20000000000 */
[----:B------:R-:W-:Y:S01]  /*0d40*/  @!UP1 UMOV UR7, 0x400 ;  /* 0x0000040000079882 */ /* 0x000fe20000000000 */
[----:B------:R-:W-:-:S04]  /*0d50*/  @!UP1 UIADD3 UR12, UPT, UPT, -UR12, 0x100000, URZ ;  /* 0x001000000c0c9890 */ /* 0x000fc8000fffe1ff */
[----:B------:R-:W-:Y:S02]  /*0d60*/  @!UP1 USHF.L.U32 UR13, UR12, 0xb, URZ ;  /* 0x0000000b0c0d9899 */ /* 0x000fe400080006ff */
[----:B------:R-:W-:Y:S02]  /*0d70*/  @!UP1 USHF.L.U32 UR12, UR12, 0x1, URZ ;  /* 0x000000010c0c9899 */ /* 0x000fe400080006ff */
[----:B------:R-:W-:Y:S01]  /*0d80*/  @!UP1 ULEA UR7, UR37, UR7, 0x18 ;  /* 0x0000000725079291 */ /* 0x000fe2000f8ec0ff */
[----:B------:R-:W-:Y:S01]  /*0d90*/  VOTEU.ALL UP1, P1 ;  /* 0x0000000000ff7886 */ /* 0x000fe20000820000 */
[----:B------:R-:W-:Y:S01]  /*0da0*/  UISETP.NE.AND UP4, UPT, UR10, URZ, UPT ;  /* 0x000000ff0a00728c */ /* 0x000fe2000bf85270 */
[----:B------:R-:W2:Y:S09]  /*0db0*/  FENCE.VIEW.ASYNC.S ;  /* 0x00000000000073c6 */ /* 0x000eb20000000000 */
[----:B--2---:R2:W4:Y:S01]  /*0dc0*/  @!UP1 SYNCS.EXCH.64 URZ, [UR7+0x100], UR12 ;  /* 0x0001000c07ff95b2 */ /* 0x0045220008000100 */
[----:B---3--:R-:W-:-:S09]  /*0dd0*/  UISETP.EQ.U32.AND UP1, UPT, UR8, 0x1, UPT ;  /* 0x000000010800788c */ /* 0x008fd2000bf22070 */
[----:B------:R-:W-:Y:S05]  /*0de0*/  BRA.U !UP1, `(.L_x_15) ;  /* 0x0000000109087547 */ /* 0x000fea000b800000 */
[----:B-1--4-:R-:W-:Y:S01]  /*0df0*/  UCGABAR_ARV ;  /* 0x00000000000079c7 */ /* 0x012fe20008000000 */
[----:B------:R-:W-:Y:S05]  /*0e00*/  BRA `(.L_x_16) ;  /* 0x0000000000047947 */ /* 0x000fea0003800000 */
.L_x_15:
[----:B-1--4-:R-:W-:Y:S01]  /*0e10*/  NOP ;  /* 0x0000000000007918 */ /* 0x012fe20000000000 */
.L_x_16:
[----:B------:R-:W1:Y:S01]  /*0e20*/  S2R R11, SR_CTAID.X ;  /* 0x00000000000b7919 */ /* 0x000e620000002500 */
[----:B------:R-:W-:-:S05]  /*0e30*/  CS2R.32 R154, SR_CgaSize ;  /* 0x00000000009a7805 */ /* 0x000fca0000008a00 */
[----:B------:R-:W-:-:S05]  /*0e40*/  IMAD R154, R154, -0xa0, RZ ;  /* 0xffffff609a9a7824 */ /* 0x000fca00078e02ff */
[----:B------:R-:W-:-:S14]  /*0e50*/  R2UR UR8, R154 ;  /* 0x000000009a0872ca */ /* 0x000fdc00000e0000 */
[----:B------:R-:W3:Y:S01]  /*0e60*/  LDCU UR8, c[0x0][UR8+0x2b0] ;  /* 0x00005600080877ac */ /* 0x000ee20008000800 */
[----:B------:R-:W-:-:S05]  /*0e70*/  CS2R.32 R0, SR_CgaSize ;  /* 0x0000000000007805 */ /* 0x000fca0000008a00 */
[----:B------:R-:W-:-:S06]  /*0e80*/  IMAD R0, R0, -0xa0, RZ ;  /* 0xffffff6000007824 */ /* 0x000fcc00078e02ff */
[----:B------:R-:W4:Y:S01]  /*0e90*/  LDC R0, c[0x0][R0+0x2a0] ;  /* 0x0000a80000007b82 */ /* 0x000f220000000800 */
[----:B------:R-:W-:Y:S01]  /*0ea0*/  PRMT R8, RZ, 0x7610, R8 ;  /* 0x00007610ff087816 */ /* 0x000fe20000000008 */
[----:B------:R-:W3:Y:S01]  /*0eb0*/  S2R R20, SR_CTAID.Y ;  /* 0x0000000000147919 */ /* 0x000ee20000002600 */
[----:B------:R-:W-:-:S05]  /*0ec0*/  CS2R.32 R154, SR_CgaSize ;  /* 0x00000000009a7805 */ /* 0x000fca0000008a00 */
[----:B------:R-:W-:-:S05]  /*0ed0*/  IMAD R154, R154, -0xa0, RZ ;  /* 0xffffff609a9a7824 */ /* 0x000fca00078e02ff */
[----:B--2---:R-:W-:-:S14]  /*0ee0*/  R2UR UR7, R154 ;  /* 0x000000009a0772ca */ /* 0x004fdc00000e0000 */
[----:B------:R-:W2:Y:S01]  /*0ef0*/  LDCU UR7, c[0x0][UR7+0x2b4] ;  /* 0x00005680070777ac */ /* 0x000ea20008000800 */
[----:B------:R-:W-:Y:S01]  /*0f00*/  UISETP.NE.AND UP2, UPT, UR10, 0x2, UPT ;  /* 0x000000020a00788c */ /* 0x000fe2000bf45270 */
[----:B------:R-:W3:Y:S01]  /*0f10*/  LDC R9, c[0x0][0xb24] ;  /* 0x0002c900ff097b82 */ /* 0x000ee20000000800 */
[----:B------:R-:W-:-:S05]  /*0f20*/  CS2R.32 R152, SR_CgaSize ;  /* 0x0000000000987805 */ /* 0x000fca0000008a00 */
[----:B------:R-:W-:-:S06]  /*0f30*/  IMAD R152, R152, -0xa0, RZ ;  /* 0xffffff6098987824 */ /* 0x000fcc00078e02ff */
[----:B------:R-:W4:Y:S08]  /*0f40*/  LDC R152, c[0x0][R152+0x2a4] ;  /* 0x0000a90098987b82 */ /* 0x000f300000000800 */
[----:B------:R-:W4:Y:S01]  /*0f50*/  LDC R72, c[0x0][0xb24] ;  /* 0x0002c900ff487b82 */ /* 0x000f220000000800 */
[----:B-1----:R-:W-:Y:S01]  /*0f60*/  I2FP.F32.U32 R4, R11 ;  /* 0x0000000b00047245 */ /* 0x002fe20000201000 */
[----:B------:R-:W-:-:S06]  /*0f70*/  IMAD.MOV.U32 R21, RZ, RZ, R11 ;  /* 0x000000ffff157224 */ /* 0x000fcc00078e000b */
[----:B------:R-:W1:Y:S01]  /*0f80*/  S2UR UR36, SR_CTAID.Z ;  /* 0x00000000002479c3 */ /* 0x000e620000002700 */
[----:B---3--:R-:W-:Y:S02]  /*0f90*/  ISETP.GE.AND P0, PT, R9, 0x1, PT ;  /* 0x000000010900780c */ /* 0x008fe40003f06270 */
[----:B------:R-:W-:Y:S01]  /*0fa0*/  I2FP.F32.U32 R2, R20 ;  /* 0x0000001400027245 */ /* 0x000fe20000201000 */
[----:B------:R-:W-:-:S04]  /*0fb0*/  FMUL R4, R4, UR8 ;  /* 0x0000000804047c20 */ /* 0x000fc80008400000 */
[----:B--2---:R-:W-:Y:S01]  /*0fc0*/  FMUL R2, R2, UR7 ;  /* 0x0000000702027c20 */ /* 0x004fe20008400000 */
[----:B------:R-:W2:Y:S01]  /*0fd0*/  F2I.U32.TRUNC.NTZ R154, R4 ;  /* 0x00000004009a7305 */ /* 0x000ea2000020f000 */
[----:B------:R-:W3:Y:S07]  /*0fe0*/  LDCU UR7, c[0x0][0xb30] ;  /* 0x00016600ff0777ac */ /* 0x000eee0008000800 */
[----:B------:R-:W1:Y:S01]  /*0ff0*/  F2I.U32.TRUNC.NTZ R3, R2 ;  /* 0x0000000200037305 */ /* 0x000e62000020f000 */
[----:B--2---:R-:W-:-:S04]  /*1000*/  IMAD.MOV R154, RZ, RZ, -R154 ;  /* 0x000000ffff9a7224 */ /* 0x004fc800078e0a9a */
[----:B----4-:R-:W-:Y:S01]  /*1010*/  IMAD R154, R0, R154, R11 ;  /* 0x0000009a009a7224 */ /* 0x010fe200078e020b */
[----:B------:R-:W-:Y:S01]  /*1020*/  PRMT R0, RZ, 0x7610, R0 ;  /* 0x00007610ff007816 */ /* 0x000fe20000000000 */
[----:B---3--:R-:W-:Y:S01]  /*1030*/  UISETP.NE.AND UP3, UPT, UR7, 0x1, UPT ;  /* 0x000000010700788c */ /* 0x008fe2000bf65270 */
[----:B-1----:R-:W-:-:S05]  /*1040*/  IADD3 R3, PT, PT, -R3, RZ, RZ ;  /* 0x000000ff03037210 */ /* 0x002fca0007ffe1ff */
[----:B------:R-:W-:Y:S01]  /*1050*/  IMAD R152, R152, R3, R20 ;  /* 0x0000000398987224 */ /* 0x000fe200078e0214 */
[----:B------:R-:W-:Y:S06]  /*1060*/  BRA.U UP4, `(.L_x_17) ;  /* 0x0000000104247547 */ /* 0x000fec000b800000 */
[----:B------:R-:W-:Y:S01]  /*1070*/  ISETP.NE.AND P1, PT, R152, RZ, PT ;  /* 0x000000ff9800720c */ /* 0x000fe20003f25270 */
[----:B------:R-:W-:Y:S01]  /*1080*/  IMAD.MOV.U32 R0, RZ, RZ, 0x3 ;  /* 0x00000003ff007424 */ /* 0x000fe200078e00ff */
[C---:B------:R-:W-:Y:S02]  /*1090*/  LOP3.LUT R3, R154.reuse, 0xfffffffe, RZ, 0xc0, !PT ;  /* 0xfffffffe9a037812 */ /* 0x040fe400078ec0ff */
[----:B------:R-:W-:Y:S02]  /*10a0*/  ISETP.LT.U32.OR P1, PT, R154, 0x2, !P1 ;  /* 0x000000029a00780c */ /* 0x000fe40004f21470 */
[----:B------:R-:W-:Y:S02]  /*10b0*/  SHF.L.U32 R0, R0, R3, RZ ;  /* 0x0000000300007219 */ /* 0x000fe400000006ff */
[----:B------:R-:W-:Y:S02]  /*10c0*/  SEL R5, RZ, 0x1, !P1 ;  /* 0x00000001ff057807 */ /* 0x000fe40004800000 */
[----:B------:R-:W-:-:S05]  /*10d0*/  SEL R2, RZ, 0x2, !P1 ;  /* 0x00000002ff027807 */ /* 0x000fca0004800000 */
[----:B------:R-:W-:-:S05]  /*10e0*/  IMAD.IADD R2, R5, 0x1, R2 ;  /* 0x0000000105027824 */ /* 0x000fca00078e0202 */
[----:B------:R-:W-:Y:S02]  /*10f0*/  PRMT R8, R2, 0x7610, R8 ;  /* 0x0000761002087816 */ /* 0x000fe40000000008 */
.L_x_17:
[----:B------:R-:W-:Y:S05]  /*1100*/  @!P0 BRA `(.L_x_18) ;  /* 0x0000000000b88947 */ /* 0x000fea0003800000 */
[----:B------:R-:W1:Y:S01]  /*1110*/  LDC.64 R4, c[0x0][0xb18] ;  /* 0x0002c600ff047b82 */ /* 0x000e620000000a00 */
[----:B------:R-:W-:-:S07]  /*1120*/  ISETP.NE.AND P0, PT, R9, 0x1, PT ;  /* 0x000000010900780c */ /* 0x000fce0003f05270 */
[----:B------:R-:W2:Y:S08]  /*1130*/  LDC R14, c[0x0][0xb0c] ;  /* 0x0002c300ff0e7b82 */ /* 0x000eb00000000800 */
[----:B------:R-:W3:Y:S08]  /*1140*/  LDC R13, c[0x0][0x370] ;  /* 0x0000dc00ff0d7b82 */ /* 0x000ef00000000800 */
[----:B------:R-:W4:Y:S01]  /*1150*/  LDC R16, c[0x0][0x374] ;  /* 0x0000dd00ff107b82 */ /* 0x000f220000000800 */
[----:B-1----:R-:W-:-:S07]  /*1160*/  ISETP.NE.AND P1, PT, R4, 0x1, PT ;  /* 0x000000010400780c */ /* 0x002fce0003f25270 */
[----:B------:R-:W3:Y:S01]  /*1170*/  LDC.64 R6, c[0x0][0xb10] ;  /* 0x0002c400ff067b82 */ /* 0x000ee20000000a00 */
[----:B--2---:R-:W-:-:S07]  /*1180*/  ISETP.NE.AND P2, PT, R14, 0x1, PT ;  /* 0x000000010e00780c */ /* 0x004fce0003f45270 */
[----:B------:R-:W1:Y:S08]  /*1190*/  LDC R12, c[0x0][0xb20] ;  /* 0x0002c800ff0c7b82 */ /* 0x000e700000000800 */
[----:B------:R-:W2:Y:S01]  /*11a0*/  LDC.64 R2, c[0x0][0xb28] ;  /* 0x0002ca00ff027b82 */ /* 0x000ea20000000a00 */
[----:B----4-:R-:W-:-:S04]  /*11b0*/  IMAD.HI.U32 R15, R16, R5, RZ ;  /* 0x00000005100f7227 */ /* 0x010fc800078e00ff */
[----:B------:R-:W-:-:S04]  /*11c0*/  IMAD.HI.U32 R5, R20, R5, RZ ;  /* 0x0000000514057227 */ /* 0x000fc800078e00ff */
[----:B---3--:R-:W-:-:S04]  /*11d0*/  IMAD.HI.U32 R18, R13, R6, RZ ;  /* 0x000000060d127227 */ /* 0x008fc800078e00ff */
[C---:B------:R-:W-:Y:S01]  /*11e0*/  IMAD.HI.U32 R22, R11.reuse, R6, RZ ;  /* 0x000000060b167227 */ /* 0x040fe200078e00ff */
[-C--:B------:R-:W-:Y:S02]  /*11f0*/  @P2 SHF.R.U32.HI R13, RZ, R7.reuse, R18 ;  /* 0x00000007ff0d2219 */ /* 0x080fe40000011612 */
[-C--:B-1----:R-:W-:Y:S02]  /*1200*/  @P1 SHF.R.U32.HI R16, RZ, R12.reuse, R15 ;  /* 0x0000000cff101219 */ /* 0x082fe4000001160f */
[----:B------:R-:W-:Y:S02]  /*1210*/  SHF.R.U32.HI R5, RZ, R12, R5 ;  /* 0x0000000cff057219 */ /* 0x000fe40000011605 */
[----:B------:R-:W-:Y:S02]  /*1220*/  SHF.R.U32.HI R22, RZ, R7, R22 ;  /* 0x00000007ff167219 */ /* 0x000fe40000011616 */
[----:B------:R-:W-:Y:S01]  /*1230*/  SEL R5, R20, R5, !P1 ;  /* 0x0000000514057207 */ /* 0x000fe20004800000 */
[----:B--2---:R-:W-:Y:S01]  /*1240*/  IMAD.HI.U32 R18, R16, R2, RZ ;  /* 0x0000000210127227 */ /* 0x004fe200078e00ff */
[----:B------:R-:W-:-:S02]  /*1250*/  SEL R21, R11, R22, !P2 ;  /* 0x000000160b157207 */ /* 0x000fc40005000000 */
[----:B------:R-:W-:Y:S01]  /*1260*/  IADD3 R7, PT, PT, -R5, RZ, RZ ;  /* 0x000000ff05077210 */ /* 0x000fe20007ffe1ff */
[----:B------:R-:W-:Y:S01]  /*1270*/  IMAD.HI.U32 R6, R13, R2, RZ ;  /* 0x000000020d067227 */ /* 0x000fe200078e00ff */
[----:B------:R-:W-:-:S03]  /*1280*/  @P0 SHF.R.U32.HI R16, RZ, R3, R18 ;  /* 0x00000003ff100219 */ /* 0x000fc60000011612 */
[----:B------:R-:W-:Y:S01]  /*1290*/  IMAD R7, R4, R7, R20 ;  /* 0x0000000704077224 */ /* 0x000fe200078e0214 */
[----:B------:R-:W-:Y:S01]  /*12a0*/  @P0 SHF.R.U32.HI R13, RZ, R3, R6 ;  /* 0x00000003ff0d0219 */ /* 0x000fe20000011606 */
[----:B------:R-:W-:-:S04]  /*12b0*/  IMAD R16, R16, R9, RZ ;  /* 0x0000000910107224 */ /* 0x000fc800078e02ff */
[----:B------:R-:W-:Y:S01]  /*12c0*/  IMAD R6, R13, R9, RZ ;  /* 0x000000090d067224 */ /* 0x000fe200078e02ff */
[----:B------:R-:W-:-:S04]  /*12d0*/  ISETP.GE.AND P1, PT, R5, R16, PT ;  /* 0x000000100500720c */ /* 0x000fc80003f26270 */
[----:B------:R-:W-:Y:S01]  /*12e0*/  ISETP.GE.OR P1, PT, R21, R6, P1 ;  /* 0x000000061500720c */ /* 0x000fe20000f26670 */
[----:B------:R-:W-:-:S05]  /*12f0*/  IMAD.HI.U32 R6, R5, R2, RZ ;  /* 0x0000000205067227 */ /* 0x000fca00078e00ff */
[----:B------:R-:W-:-:S04]  /*1300*/  SHF.R.U32.HI R6, RZ, R3, R6 ;  /* 0x00000003ff067219 */ /* 0x000fc80000011606 */
[----:B------:R-:W-:-:S03]  /*1310*/  SEL R6, R5, R6, !P0 ;  /* 0x0000000605067207 */ /* 0x000fc60004000000 */
[----:B------:R-:W-:Y:S01]  /*1320*/  @!P1 IMAD.HI.U32 R12, R21, R2, RZ ;  /* 0x00000002150c9227 */ /* 0x000fe200078e00ff */
[----:B------:R-:W-:-:S04]  /*1330*/  IADD3 R2, PT, PT, -R6, RZ, RZ ;  /* 0x000000ff06027210 */ /* 0x000fc80007ffe1ff */
[----:B------:R-:W-:Y:S01]  /*1340*/  @!P1 SHF.R.U32.HI R12, RZ, R3, R12 ;  /* 0x00000003ff0c9219 */ /* 0x000fe2000001160c */
[----:B------:R-:W-:-:S03]  /*1350*/  IMAD R2, R9, R2, R5 ;  /* 0x0000000209027224 */ /* 0x000fc600078e0205 */
[----:B------:R-:W-:-:S05]  /*1360*/  @!P1 SEL R3, R21, R12, !P0 ;  /* 0x0000000c15039207 */ /* 0x000fca0004000000 */
[--C-:B------:R-:W-:Y:S02]  /*1370*/  @!P1 IMAD.IADD R6, R6, 0x1, -R3.reuse ;  /* 0x0000000106069824 */ /* 0x100fe400078e0a03 */
[----:B------:R-:W-:Y:S01]  /*1380*/  @!P1 IMAD R3, R2, R13, R3 ;  /* 0x0000000d02039224 */ /* 0x000fe200078e0203 */
[----:B------:R-:W-:Y:S01]  /*1390*/  IADD3 R2, PT, PT, -R21, RZ, RZ ;  /* 0x000000ff15027210 */ /* 0x000fe20007ffe1ff */
[----:B------:R-:W-:Y:S02]  /*13a0*/  @!P1 IMAD R5, R6, R9, R21 ;  /* 0x0000000906059224 */ /* 0x000fe400078e0215 */
[----:B------:R-:W-:Y:S02]  /*13b0*/  @!P1 IMAD.MOV.U32 R21, RZ, RZ, R3 ;  /* 0x000000ffff159224 */ /* 0x000fe400078e0003 */
[----:B------:R-:W-:Y:S02]  /*13c0*/  IMAD R2, R14, R2, R11 ;  /* 0x000000020e027224 */ /* 0x000fe400078e020b */
[----:B------:R-:W-:-:S02]  /*13d0*/  IMAD R20, R5, R4, R7 ;  /* 0x0000000405147224 */ /* 0x000fc400078e0207 */
[----:B------:R-:W-:Y:S02]  /*13e0*/  IMAD R21, R21, R14, R2 ;  /* 0x0000000e15157224 */ /* 0x000fe400078e0202 */
.L_x_18:
[----:B------:R-:W-:Y:S05]  /*13f0*/  BRA.U UP3, `(.L_x_19) ;  /* 0x0000000103407547 */ /* 0x000fea000b800000 */
[----:B------:R-:W1:Y:S08]  /*1400*/  LDC.64 R4, c[0x0][0xb10] ;  /* 0x0002c400ff047b82 */ /* 0x000e700000000a00 */
[----:B------:R-:W2:Y:S08]  /*1410*/  LDC.64 R2, c[0x0][0xb18] ;  /* 0x0002c600ff027b82 */ /* 0x000eb00000000a00 */
[----:B------:R-:W3:Y:S08]  /*1420*/  LDC R6, c[0x0][0xb20] ;  /* 0x0002c800ff067b82 */ /* 0x000ef00000000800 */
[----:B------:R-:W4:Y:S01]  /*1430*/  LDC R12, c[0x0][0xb0c] ;  /* 0x0002c300ff0c7b82 */ /* 0x000f220000000800 */
[----:B-1----:R-:W-:-:S05]  /*1440*/  IMAD.HI.U32 R4, R21, R4, RZ ;  /* 0x0000000415047227 */ /* 0x002fca00078e00ff */
[----:B------:R-:W-:Y:S01]  /*1450*/  SHF.R.U32.HI R4, RZ, R5, R4 ;  /* 0x00000005ff047219 */ /* 0x000fe20000011604 */
[----:B--2---:R-:W-:Y:S01]  /*1460*/  IMAD.HI.U32 R3, R20, R3, RZ ;  /* 0x0000000314037227 */ /* 0x004fe200078e00ff */
[----:B------:R-:W-:-:S04]  /*1470*/  ISETP.NE.AND P0, PT, R2, 0x1, PT ;  /* 0x000000010200780c */ /* 0x000fc80003f05270 */
[----:B---3--:R-:W-:-:S04]  /*1480*/  SHF.R.U32.HI R3, RZ, R6, R3 ;  /* 0x00000006ff037219 */ /* 0x008fc80000011603 */
[----:B------:R-:W-:Y:S02]  /*1490*/  SEL R3, R20, R3, !P0 ;  /* 0x0000000314037207 */ /* 0x000fe40004000000 */
[----:B----4-:R-:W-:-:S04]  /*14a0*/  ISETP.NE.AND P1, PT, R12, 0x1, PT ;  /* 0x000000010c00780c */ /* 0x010fc80003f25270 */
[----:B------:R-:W-:-:S05]  /*14b0*/  SEL R6, R21, R4, !P1 ;  /* 0x0000000415067207 */ /* 0x000fca0004800000 */
[----:B------:R-:W-:Y:S02]  /*14c0*/  IMAD.IADD R4, R3, 0x1, -R6 ;  /* 0x0000000103047824 */ /* 0x000fe400078e0a06 */
[----:B------:R-:W-:Y:S02]  /*14d0*/  IMAD.IADD R3, R6, 0x1, -R3 ;  /* 0x0000000106037824 */ /* 0x000fe400078e0a03 */
[----:B------:R-:W-:Y:S02]  /*14e0*/  IMAD R21, R4, R12, R21 ;  /* 0x0000000c04157224 */ /* 0x000fe400078e0215 */
[----:B------:R-:W-:Y:S02]  /*14f0*/  IMAD R20, R3, R2, R20 ;  /* 0x0000000203147224 */ /* 0x000fe400078e0214 */
.L_x_19:
[----:B------:R-:W-:Y:S05]  /*1500*/  BRA.U !UP1, `(.L_x_20) ;  /* 0x00000001090c7547 */ /* 0x000fea000b800000 */
[----:B------:R-:W-:Y:S01]  /*1510*/  UCGABAR_WAIT ;  /* 0x0000000000007dc7 */ /* 0x000fe20008000000 */
[----:B------:R-:W-:Y:S01]  /*1520*/  CCTL.IVALL ;  /* 0x00000000ff00798f */ /* 0x000fe20002000000 */
[----:B------:R-:W-:Y:S05]  /*1530*/  BRA `(.L_x_21) ;  /* 0x0000000000047947 */ /* 0x000fea0003800000 */
.L_x_20:
[----:B------:R-:W-:Y:S06]  /*1540*/  BAR.SYNC.DEFER_BLOCKING 0x0 ;  /* 0x0000000000007b1d */ /* 0x000fec0000010000 */
.L_x_21:
[----:B------:R-:W-:Y:S05]  /*1550*/  BRA.U UP2, `(.L_x_22) ;  /* 0x0000001102cc7547 */ /* 0x000fea000b800000 */
[----:B------:R-:W1:Y:S01]  /*1560*/  LDCU UR4, c[0x0][0x38c] ;  /* 0x00007180ff0477ac */ /* 0x000e620008000800 */
[----:B------:R-:W2:Y:S01]  /*1570*/  LDC R9, c[0x0][0x370] ;  /* 0x0000dc00ff097b82 */ /* 0x000ea20000000800 */
[----:B------:R-:W-:Y:S01]  /*1580*/  IMAD.SHL.U32 R16, R11, 0x80, RZ ;  /* 0x000000800b107824 */ /* 0x000fe200078e00ff */
[----:B------:R-:W-:Y:S01]  /*1590*/  PLOP3.LUT P1, PT, PT, PT, UP5, 0x80, 0x8 ;  /* 0x000000000008781c */ /* 0x000fe20003f2f058 */
[----:B------:R-:W-:Y:S01]  /*15a0*/  HFMA2 R12, -RZ, RZ, 0, 0 ;  /* 0x00000000ff0c7431 */ /* 0x000fe200000001ff */
[----:B------:R-:W-:Y:S01]  /*15b0*/  UISETP.NE.AND UP1, UPT, UR10, URZ, UPT ;  /* 0x000000ff0a00728c */ /* 0x000fe2000bf25270 */
[----:B------:R-:W-:Y:S01]  /*15c0*/  ISETP.NE.AND P4, PT, R10, RZ, P5 ;  /* 0x000000ff0a00720c */ /* 0x000fe20002f85270 */
[----:B------:R-:W-:Y:S01]  /*15d0*/  IMAD.MOV.U32 R15, RZ, RZ, 0x1 ;  /* 0x00000001ff0f7424 */ /* 0x000fe200078e00ff */
[----:B------:R-:W-:Y:S01]  /*15e0*/  PLOP3.LUT P1, PT, P1, PT, PT, 0x8, 0x80 ;  /* 0x000000000080781c */ /* 0x000fe20000f2e170 */
[----:B------:R-:W3:Y:S01]  /*15f0*/  LDC R0, c[0x0][0x374] ;  /* 0x0000dd00ff007b82 */ /* 0x000ee20000000800 */
[----:B------:R-:W-:Y:S01]  /*1600*/  IMAD.MOV.U32 R14, RZ, RZ, RZ ;  /* 0x000000ffff0e7224 */ /* 0x000fe200078e00ff */
[----:B------:R-:W-:Y:S01]  /*1610*/  MOV R8, 0x1 ;  /* 0x0000000100087802 */ /* 0x000fe20000000f00 */
[----:B------:R-:W-:Y:S01]  /*1620*/  IMAD.MOV.U32 R10, RZ, RZ, RZ ;  /* 0x000000ffff0a7224 */ /* 0x000fe200078e00ff */
[----:B------:R-:W-:Y:S01]  /*1630*/  LOP3.LUT R16, R16, 0x80, RZ, 0xc0, !PT ;  /* 0x0000008010107812 */ /* 0x000fe200078ec0ff */
[----:B------:R-:W4:Y:S01]  /*1640*/  LDCU.64 UR14, c[0x0][0x348] ;  /* 0x00006900ff0e77ac */ /* 0x000f220008000a00 */
[----:B-1----:R-:W-:-:S02]  /*1650*/  UIADD3 UR5, UPT, UPT, UR4, 0x7f, URZ ;  /* 0x0000007f04057890 */ /* 0x002fc4000fffe0ff */
[----:B------:R-:W-:Y:S02]  /*1660*/  USEL UR22, UR6, 0x2, UP1 ;  /* 0x0000000206167887 */ /* 0x000fe40008800000 */
[----:B------:R-:W-:Y:S01]  /*1670*/  USHF.R.S32.HI UR7, URZ, 0x1f, UR5 ;  /* 0x0000001fff077899 */ /* 0x000fe20008011405 */
[----:B------:R-:W-:-:S03]  /*1680*/  UMOV UR23, URZ ;  /* 0x000000ff00177c82 */ /* 0x000fc60008000000 */
[----:B------:R-:W-:Y:S02]  /*1690*/  ULEA.HI UR7, UR7, UR5, URZ, 0x7 ;  /* 0x0000000507077291 */ /* 0x000fe4000f8f38ff */
[----:B------:R-:W-:Y:S02]  /*16a0*/  UIADD3 UR5, UPT, UPT, UR4, -0x1, URZ ;  /* 0xffffffff04057890 */ /* 0x000fe4000fffe0ff */
[----:B------:R-:W-:Y:S02]  /*16b0*/  USHF.R.S32.HI UR7, URZ, 0x7, UR7 ;  /* 0x00000007ff077899 */ /* 0x000fe40008011407 */
[----:B------:R-:W-:Y:S02]  /*16c0*/  UISETP.GE.U32.AND UP2, UPT, UR5, -0xff, UPT ;  /* 0xffffff010500788c */ /* 0x000fe4000bf46070 */
[----:B------:R-:W-:Y:S02]  /*16d0*/  UISETP.LT.U32.AND UP0, UPT, UR7, 0x5, UPT ;  /* 0x000000050700788c */ /* 0x000fe4000bf01070 */
[----:B------:R-:W-:-:S02]  /*16e0*/  UIADD3 UR4, UPT, UPT, UR4, 0xfe, URZ ;  /* 0x000000fe04047890 */ /* 0x000fc4000fffe0ff */
[----:B------:R-:W-:-:S04]  /*16f0*/  USEL UR5, UR7, 0x5, UP0 ;  /* 0x0000000507057887 */ /* 0x000fc80008000000 */
[----:B------:R-:W-:Y:S02]  /*1700*/  UIADD3 UR21, UPT, UPT, UR5, -0x1, URZ ;  /* 0xffffffff05157890 */ /* 0x000fe4000fffe0ff */
[----:B------:R-:W-:Y:S02]  /*1710*/  @UP2 UIADD3 UR21, UPT, UPT, UR5, URZ, URZ ;  /* 0x000000ff05152290 */ /* 0x000fe4000fffe0ff */
[----:B------:R-:W-:Y:S02]  /*1720*/  UIADD3 UR24, UPT, UPT, UR7, -UR5, URZ ;  /* 0x8000000507187290 */ /* 0x000fe4000fffe0ff */
[----:B------:R-:W-:Y:S02]  /*1730*/  UIADD3 UR13, UPT, UPT, UR21, 0x1, URZ ;  /* 0x00000001150d7890 */ /* 0x000fe4000fffe0ff */
[----:B--2-4-:R-:W-:-:S12]  /*1740*/  UIADD3 UR21, UPT, UPT, -UR21, URZ, URZ ;  /* 0x000000ff15157290 */ /* 0x014fd8000fffe1ff */
.L_x_42:
[----:B------:R-:W-:Y:S01]  /*1750*/  UISETP.NE.AND UP0, UPT, UR37, URZ, UPT ;  /* 0x000000ff2500728c */ /* 0x000fe2000bf05270 */
[----:B------:R-:W1:Y:S08]  /*1760*/  S2UR UR37, SR_CgaCtaId ;  /* 0x00000000002579c3 */ /* 0x000e700000008800 */
[----:B------:R-:W-:Y:S05]  /*1770*/  BRA.U UP0, `(.L_x_23) ;  /* 0x0000000100347547 */ /* 0x000fea000b800000 */
[----:B------:R-:W2:Y:S01]  /*1780*/  S2R R2, SR_CgaCtaId ;  /* 0x0000000000027919 */ /* 0x000ea20000008800 */
[----:B------:R-:W-:-:S04]  /*1790*/  MOV R3, 0x400 ;  /* 0x0000040000037802 */ /* 0x000fc80000000f00 */
[----:B--2---:R-:W-:Y:S02]  /*17a0*/  LEA R3, R2, R3, 0x18 ;  /* 0x0000000302037211 */ /* 0x004fe400078ec0ff */
[----:B------:R-:W-:-:S03]  /*17b0*/  SHF.L.U32 R2, R8, 0x1f, RZ ;  /* 0x0000001f08027819 */ /* 0x000fc600000006ff */
[----:B------:R-:W-:-:S04]  /*17c0*/  IMAD R3, R10, 0x8, R3 ;  /* 0x000000080a037824 */ /* 0x000fc800078e0203 */
[----:B------:R-:W2:Y:S02]  /*17d0*/  SYNCS.PHASECHK.TRANS64.TRYWAIT P0, [R3+URZ+0xf0], R2 ;  /* 0x0000f002030075a7 */ /* 0x000ea400080011ff */
[----:B--2---:R-:W-:Y:S05]  /*17e0*/  @!P0 BRA `(.L_x_24) ;  /* 0x000000a000388947 */ /* 0x004fea0003800000 */
.L_x_142:
[----:B------:R-:W-:Y:S01]  /*17f0*/  VIADD R10, R10, 0x1 ;  /* 0x000000010a0a7836 */ /* 0x000fe20000000000 */
[----:B------:R2:W-:Y:S04]  /*1800*/  SYNCS.ARRIVE.TRANS64.A1T0 RZ, [R3+URZ+0xe0], RZ ;  /* 0x0000e0ff03ff79a7 */ /* 0x0005e800081000ff */
[----:B------:R-:W-:-:S04]  /*1810*/  ISETP.NE.AND P0, PT, R10, 0x2, PT ;  /* 0x000000020a00780c */ /* 0x000fc80003f05270 */
[----:B------:R-:W-:Y:S02]  /*1820*/  SEL R10, R10, RZ, P0 ;  /* 0x000000ff0a0a7207 */ /* 0x000fe40000000000 */
[----:B--2---:R-:W-:-:S04]  /*1830*/  SEL R3, RZ, 0x1, P0 ;  /* 0x00000001ff037807 */ /* 0x004fc80000000000 */
[----:B------:R-:W-:-:S07]  /*1840*/  LOP3.LUT R8, R8, R3, RZ, 0x3c, !PT ;  /* 0x0000000308087212 */ /* 0x000fce00078e3cff */
.L_x_23:
[----:B------:R-:W-:Y:S01]  /*1850*/  UMOV UR6, 0x400 ;  /* 0x0000040000067882 */ /* 0x000fe20000000000 */
[----:B------:R-:W-:Y:S01]  /*1860*/  LEA.HI R3, R21, R21, RZ, 0x1 ;  /* 0x0000001515037211 */ /* 0x000fe200078f08ff */
[----:B-1----:R-:W-:Y:S01]  /*1870*/  ULEA UR6, UR37, UR6, 0x18 ;  /* 0x0000000625067291 */ /* 0x002fe2000f8ec0ff */
[----:B------:R-:W-:Y:S01]  /*1880*/  SHF.L.U32 R2, R15, 0x1f, RZ ;  /* 0x0000001f0f027819 */ /* 0x000fe200000006ff */
[----:B------:R-:W-:Y:S01]  /*1890*/  UISETP.GE.U32.AND UP0, UPT, UR4, 0xff, UPT ;  /* 0x000000ff0400788c */ /* 0x000fe2000bf06070 */
[C---:B------:R-:W-:Y:S01]  /*18a0*/  R2UR UR9, R16.reuse ;  /* 0x00000000100972ca */ /* 0x040fe200000e0000 */
[----:B------:R-:W-:Y:S01]  /*18b0*/  ULEA UR8, UR23, UR6, 0x3 ;  /* 0x0000000617087291 */ /* 0x000fe2000f8e18ff */
[----:B------:R-:W-:Y:S01]  /*18c0*/  IMAD.SHL.U32 R3, R3, 0x80, RZ ;  /* 0x0000008003037824 */ /* 0x000fe200078e00ff */
[----:B------:R-:W-:Y:S01]  /*18d0*/  R2UR UR11, R16 ;  /* 0x00000000100b72ca */ /* 0x000fe200000e0000 */
[----:B------:R-:W-:-:S03]  /*18e0*/  UMOV UR25, URZ ;  /* 0x000000ff00197c82 */ /* 0x000fc60008000000 */
[----:B------:R-:W-:-:S03]  /*18f0*/  R2UR UR35, R3 ;  /* 0x00000000032372ca */ /* 0x000fc600000e0000 */
[----:B------:R1:W2:Y:S01]  /*1900*/  SYNCS.PHASECHK.TRANS64.TRYWAIT P0, [UR8+0x28], R2 ;  /* 0x00002802ff0075a7 */ /* 0x0002a20008001108 */
[----:B------:R-:W-:-:S09]  /*1910*/  R2UR UR8, R20 ;  /* 0x00000000140872ca */ /* 0x000fd200000e0000 */
[----:B------:R-:W-:-:S04]  /*1920*/  ULOP3.LUT UR35, UR9, 0xffffff00, UR35, 0xf8, !UPT ;  /* 0xffffff0009237892 */ /* 0x000fc8000f8ef823 */
[----:B------:R-:W-:Y:S01]  /*1930*/  ULEA UR11, UR8, UR11, 0x8 ;  /* 0x0000000b080b7291 */ /* 0x000fe2000f8e40ff */
[----:B------:R-:W-:Y:S11]  /*1940*/  BRA.U !UP0, `(.L_x_25) ;  /* 0x0000000108bc7547 */ /* 0x000ff6000b800000 */
[----:B------:R-:W-:Y:S01]  /*1950*/  UMOV UR16, UR21 ;  /* 0x0000001500107c82 */ /* 0x000fe20008000000 */
[----:B------:R-:W-:Y:S01]  /*1960*/  UMOV UR17, UR23 ;  /* 0x0000001700117c82 */ /* 0x000fe20008000000 */
[----:B------:R-:W-:-:S05]  /*1970*/  UMOV UR34, URZ ;  /* 0x000000ff00227c82 */ /* 0x000fca0008000000 */
.L_x_31:
[----:B------:R-:W-:Y:S01]  /*1980*/  ULEA UR33, UR17, UR6, 0x3 ;  /* 0x0000000611217291 */ /* 0x000fe2000f8e18ff */
[----:B------:R-:W-:Y:S01]  /*1990*/  @P5 MOV R3, 0x10000 ;  /* 0x0001000000035802 */ /* 0x000fe20000000f00 */
[----:B-12-4-:R-:W-:Y:S10]  /*19a0*/  @P0 BRA `(.L_x_26) ;  /* 0x00000000000c0947 */ /* 0x016ff40003800000 */
[----:B------:R-:W-:-:S04]  /*19b0*/  SHF.L.U32 R5, R15, 0x1f, RZ ;  /* 0x0000001f0f057819 */ /* 0x000fc800000006ff */
[----:B------:R-:W2:Y:S02]  /*19c0*/  SYNCS.PHASECHK.TRANS64.TRYWAIT P0, [UR33+0x28], R5 ;  /* 0x00002805ff0075a7 */ /* 0x000ea40008001121 */
[----:B--2---:R-:W-:Y:S05]  /*19d0*/  @!P0 BRA `(.L_x_27) ;  /* 0x0000009c00d08947 */ /* 0x004fea0003800000 */
.L_x_26:
[----:B------:R2:W-:Y:S01]  /*19e0*/  @P5 SYNCS.ARRIVE.TRANS64 RZ, [UR33], R3 ;  /* 0x00000003ffff59a7 */ /* 0x0005e20008000021 */
[----:B------:R-:W-:Y:S02]  /*19f0*/  ULOP3.LUT UR8, UR22, 0x2, URZ, 0xfc, !UPT ;  /* 0x0000000216087892 */ /* 0x000fe4000f8efcff */
[----:B------:R-:W-:Y:S02]  /*1a00*/  UIADD3 UR16, UPT, UPT, UR16, 0x1, URZ ;  /* 0x0000000110107890 */ /* 0x000fe4000fffe0ff */
[----:B------:R-:W-:Y:S02]  /*1a10*/  UISETP.NE.AND UP0, UPT, UR8, 0x2, UPT ;  /* 0x000000020800788c */ /* 0x000fe4000bf05270 */
[----:B------:R-:W-:-:S07]  /*1a20*/  UISETP.NE.AND UP2, UPT, UR16, 0x1, UPT ;  /* 0x000000011000788c */ /* 0x000fce000bf45270 */
[----:B------:R-:W-:Y:S05]  /*1a30*/  BRA.U UP0, `(.L_x_28) ;  /* 0x0000000100047547 */ /* 0x000fea000b800000 */
[----:B------:R-:W-:Y:S05]  /*1a40*/  BPT.TRAP 0x1 ;  /* 0x000000040000795c */ /* 0x000fea0000300000 */
.L_x_28:
[----:B------:R-:W-:Y:S04]  /*1a50*/  BSSY.RECONVERGENT B0, `(.L_x_29) ;  /* 0x0000003000007945 */ /* 0x000fe80003800200 */
[----:B------:R-:W-:Y:S05]  /*1a60*/  @!P4 BRA `(.L_x_30) ;  /* 0x000000000004c947 */ /* 0x000fea0003800000 */
[----:B------:R-:W-:Y:S05]  /*1a70*/  BPT.TRAP 0x1 ;  /* 0x000000040000795c */ /* 0x000fea0000300000 */
.L_x_30:
[----:B------:R-:W-:Y:S05]  /*1a80*/  BSYNC.RECONVERGENT B0 ;  /* 0x0000000000007941 */ /* 0x000fea0003800200 */
.L_x_29:
[----:B------:R-:W-:Y:S02]  /*1a90*/  UIADD3 UR23, UPT, UPT, UR17, 0x1, URZ ;  /* 0x0000000111177890 */ /* 0x000fe4000fffe0ff */
[----:B------:R-:W-:Y:S02]  /*1aa0*/  UIADD3 UR28, UP1, UPT, UR14, 0x80, URZ ;  /* 0x000000800e1c7890 */ /* 0x000fe4000ff3e0ff */
[----:B------:R-:W-:Y:S02]  /*1ab0*/  UISETP.NE.AND UP0, UPT, UR23, 0x5, UPT ;  /* 0x000000051700788c */ /* 0x000fe4000bf05270 */
[----:B------:R-:W-:Y:S02]  /*1ac0*/  ULOP3.LUT UR33, UR33, 0xfefffff8, URZ, 0xc0, !UPT ;  /* 0xfefffff821217892 */ /* 0x000fe4000f8ec0ff */
[----:B------:R-:W-:Y:S02]  /*1ad0*/  USEL UR9, URZ, 0x1, UP0 ;  /* 0x00000001ff097887 */ /* 0x000fe40008000000 */
[----:B------:R-:W-:-:S02]  /*1ae0*/  USEL UR23, UR23, URZ, UP0 ;  /* 0x000000ff17177287 */ /* 0x000fc40008000000 */
[----:B------:R-:W-:Y:S02]  /*1af0*/  UIADD3 UR26, UP0, UPT, UR14, 0x180, URZ ;  /* 0x000001800e1a7890 */ /* 0x000fe4000ff1e0ff */
[----:B------:R-:W-:Y:S01]  /*1b00*/  ULEA UR8, UR23, UR6, 0x3 ;  /* 0x0000000617087291 */ /* 0x000fe2000f8e18ff */
[----:B------:R-:W-:Y:S01]  /*1b10*/  LOP3.LUT R15, R15, UR9, RZ, 0x3c, !PT ;  /* 0x000000090f0f7c12 */ /* 0x000fe2000f8e3cff */
[----:B------:R-:W-:Y:S02]  /*1b20*/  UIADD3.X UR29, UPT, UPT, URZ, UR15, URZ, UP1, !UPT ;  /* 0x0000000fff1d7290 */ /* 0x000fe40008ffe4ff */
[----:B------:R-:W-:Y:S01]  /*1b30*/  UIADD3.X UR27, UPT, UPT, URZ, UR15, URZ, UP0, !UPT ;  /* 0x0000000fff1b7290 */ /* 0x000fe200087fe4ff */
[----:B-1----:R-:W-:Y:S01]  /*1b40*/  SHF.L.U32 R2, R15, 0x1f, RZ ;  /* 0x0000001f0f027819 */ /* 0x002fe200000006ff */
[----:B------:R-:W-:Y:S01]  /*1b50*/  UMOV UR18, 0x0 ;  /* 0x0000000000127882 */ /* 0x000fe20000000000 */
[----:B------:R-:W-:Y:S01]  /*1b60*/  UMOV UR19, 0x10000000 ;  /* 0x1000000000137882 */ /* 0x000fe20000000000 */
[----:B------:R-:W-:Y:S01]  /*1b70*/  UMOV UR10, UR34 ;  /* 0x00000022000a7c82 */ /* 0x000fe20008000000 */
[----:B------:R4:W1:Y:S01]  /*1b80*/  SYNCS.PHASECHK.TRANS64.TRYWAIT P0, [UR8+0x28], R2 ;  /* 0x00002802ff0075a7 */ /* 0x0008620008001108 */
[----:B------:R-:W-:Y:S01]  /*1b90*/  ULEA UR8, UR17, UR6, 0xe ;  /* 0x0000000611087291 */ /* 0x000fe2000f8e70ff */
[----:B------:R-:W-:Y:S01]  /*1ba0*/  UMOV UR12, UR36 ;  /* 0x00000024000c7c82 */ /* 0x000fe20008000000 */
[----:B------:R-:W-:-:S02]  /*1bb0*/  UMOV UR9, UR33 ;  /* 0x0000002100097c82 */ /* 0x000fc40008000000 */
[----:B------:R-:W-:Y:S02]  /*1bc0*/  UIADD3 UR32, UPT, UPT, UR8, 0xc400, URZ ;  /* 0x0000c40008207890 */ /* 0x000fe4000fffe0ff */
[----:B------:R-:W-:Y:S01]  /*1bd0*/  UIADD3 UR8, UPT, UPT, UR8, 0x20400, URZ ;  /* 0x0002040008087890 */ /* 0x000fe2000fffe0ff */
[----:B------:R-:W-:Y:S01]  /*1be0*/  UMOV UR25, UR13 ;  /* 0x0000000d00197c82 */ /* 0x000fe20008000000 */
[----:B------:R-:W-:-:S05]  /*1bf0*/  UMOV UR17, UR23 ;  /* 0x0000001700117c82 */ /* 0x000fca0008000000 */
[----:B------:R2:W-:Y:S02]  /*1c00*/  UTMALDG.3D.2CTA [UR32], [UR28], desc[UR18] ;  /* 0x000012201c0075b4 */ /* 0x0005e40008211000 */
[----:B------:R4:W-:Y:S01]  /*1c10*/  UTMALDG.3D.2CTA [UR8], [UR26], desc[UR18] ;  /* 0x000012081a0075b4 */ /* 0x0009e20008211000 */
[----:B--2---:R-:W-:Y:S01]  /*1c20*/  UIADD3 UR34, UPT, UPT, UR34, 0x80, URZ ;  /* 0x0000008022227890 */ /* 0x004fe2000fffe0ff */
[----:B------:R-:W-:Y:S11]  /*1c30*/  BRA.U UP2, `(.L_x_31) ;  /* 0xfffffffd02507547 */ /* 0x000ff6000b83ffff */
.L_x_25:
[----:B----4-:R-:W-:Y:S01]  /*1c40*/  ULEA UR8, UR23, UR6, 0x3 ;  /* 0x0000000617087291 */ /* 0x010fe2000f8e18ff */
[----:B-1----:R-:W-:Y:S01]  /*1c50*/  SHF.L.U32 R2, R15, 0x1f, RZ ;  /* 0x0000001f0f027819 */ /* 0x002fe200000006ff */
[----:B------:R-:W-:Y:S01]  /*1c60*/  @!P1 SYNCS.ARRIVE.TRANS64.A1T0 RZ, [UR6+0x98], RZ ;  /* 0x000098ffffff99a7 */ /* 0x000fe20008100006 */
[----:B------:R-:W-:-:S06]  /*1c70*/  UISETP.GT.AND UP0, UPT, UR7, UR5, UPT ;  /* 0x000000050700728c */ /* 0x000fcc000bf04270 */
[----:B--2---:R1:W2:Y:S03]  /*1c80*/  SYNCS.PHASECHK.TRANS64.TRYWAIT P0, [UR8+0x28], R2 ;  /* 0x00002802ff0075a7 */ /* 0x0042a60008001108 */
[----:B------:R-:W-:Y:S05]  /*1c90*/  BRA.U !UP0, `(.L_x_32) ;  /* 0x0000000108bc7547 */ /* 0x000fea000b800000 */
[----:B------:R-:W-:Y:S01]  /*1ca0*/  UIADD3 UR26, UPT, UPT, UR24, UR25, URZ ;  /* 0x00000019181a7290 */ /* 0x000fe2000fffe0ff */
[----:B------:R-:W-:-:S11]  /*1cb0*/  UMOV UR27, UR23 ;  /* 0x00000017001b7c82 */ /* 0x000fd60008000000 */
.L_x_38:
[----:B------:R-:W-:Y:S01]  /*1cc0*/  ULEA UR17, UR27, UR6, 0x3 ;  /* 0x000000061b117291 */ /* 0x000fe2000f8e18ff */
[----:B--2---:R-:W-:Y:S01]  /*1cd0*/  @P5 MOV R3, 0x10000 ;  /* 0x0001000000035802 */ /* 0x004fe20000000f00 */
[----:B-12---:R-:W-:Y:S10]  /*1ce0*/  @P0 BRA `(.L_x_33) ;  /* 0x00000000000c0947 */ /* 0x006ff40003800000 */
[----:B------:R-:W-:-:S04]  /*1cf0*/  SHF.L.U32 R5, R15, 0x1f, RZ ;  /* 0x0000001f0f057819 */ /* 0x000fc800000006ff */
[----:B------:R-:W2:Y:S02]  /*1d00*/  SYNCS.PHASECHK.TRANS64.TRYWAIT P0, [UR17+0x28], R5 ;  /* 0x00002805ff0075a7 */ /* 0x000ea40008001111 */
[----:B--2---:R-:W-:Y:S05]  /*1d10*/  @!P0 BRA `(.L_x_34) ;  /* 0x0000009c00188947 */ /* 0x004fea0003800000 */
.L_x_33:
[----:B------:R2:W-:Y:S01]  /*1d20*/  @P5 SYNCS.ARRIVE.TRANS64 RZ, [UR17], R3 ;  /* 0x00000003ffff59a7 */ /* 0x0005e20008000011 */
[----:B------:R-:W-:-:S04]  /*1d30*/  ULOP3.LUT UR8, UR22, 0x2, URZ, 0xfc, !UPT ;  /* 0x0000000216087892 */ /* 0x000fc8000f8efcff */
[----:B------:R-:W-:-:S09]  /*1d40*/  UISETP.NE.AND UP0, UPT, UR8, 0x2, UPT ;  /* 0x000000020800788c */ /* 0x000fd2000bf05270 */
[----:B------:R-:W-:Y:S05]  /*1d50*/  BRA.U UP0, `(.L_x_35) ;  /* 0x0000000100047547 */ /* 0x000fea000b800000 */
[----:B------:R-:W-:Y:S05]  /*1d60*/  BPT.TRAP 0x1 ;  /* 0x000000040000795c */ /* 0x000fea0000300000 */
.L_x_35:
[----:B------:R-:W-:Y:S04]  /*1d70*/  BSSY.RECONVERGENT B0, `(.L_x_36) ;  /* 0x0000003000007945 */ /* 0x000fe80003800200 */
[----:B------:R-:W-:Y:S05]  /*1d80*/  @!P4 BRA `(.L_x_37) ;  /* 0x000000000004c947 */ /* 0x000fea0003800000 */
[----:B------:R-:W-:Y:S05]  /*1d90*/  BPT.TRAP 0x1 ;  /* 0x000000040000795c */ /* 0x000fea0000300000 */
.L_x_37:
[----:B------:R-:W-:Y:S05]  /*1da0*/  BSYNC.RECONVERGENT B0 ;  /* 0x0000000000007941 */ /* 0x000fea0003800200 */
.L_x_36:
[----:B------:R-:W-:Y:S02]  /*1db0*/  UIADD3 UR23, UPT, UPT, UR27, 0x1, URZ ;  /* 0x000000011b177890 */ /* 0x000fe4000fffe0ff */
[----:B------:R-:W-:Y:S02]  /*1dc0*/  UIADD3 UR32, UP1, UPT, UR14, 0x80, URZ ;  /* 0x000000800e207890 */ /* 0x000fe4000ff3e0ff */
[----:B------:R-:W-:Y:S02]  /*1dd0*/  UISETP.NE.AND UP0, UPT, UR23, 0x5, UPT ;  /* 0x000000051700788c */ /* 0x000fe4000bf05270 */
[----:B------:R-:W-:Y:S02]  /*1de0*/  USHF.L.U32 UR18, UR25, 0x7, URZ ;  /* 0x0000000719127899 */ /* 0x000fe400080006ff */
[----:B------:R-:W-:Y:S02]  /*1df0*/  USEL UR9, URZ, 0x1, UP0 ;  /* 0x00000001ff097887 */ /* 0x000fe40008000000 */
[----:B------:R-:W-:-:S02]  /*1e00*/  USEL UR23, UR23, URZ, UP0 ;  /* 0x000000ff17177287 */ /* 0x000fc40008000000 */
[----:B------:R-:W-:Y:S02]  /*1e10*/  UIADD3 UR30, UP0, UPT, UR14, 0x180, URZ ;  /* 0x000001800e1e7890 */ /* 0x000fe4000ff1e0ff */
[----:B------:R-:W-:Y:S01]  /*1e20*/  ULEA UR8, UR23, UR6, 0x3 ;  /* 0x0000000617087291 */ /* 0x000fe2000f8e18ff */
[----:B------:R-:W-:Y:S01]  /*1e30*/  LOP3.LUT R15, R15, UR9, RZ, 0x3c, !PT ;  /* 0x000000090f0f7c12 */ /* 0x000fe2000f8e3cff */
[----:B------:R-:W-:Y:S02]  /*1e40*/  ULOP3.LUT UR17, UR17, 0xfefffff8, URZ, 0xc0, !UPT ;  /* 0xfefffff811117892 */ /* 0x000fe4000f8ec0ff */
[----:B------:R-:W-:Y:S01]  /*1e50*/  UIADD3.X UR33, UPT, UPT, URZ, UR15, URZ, UP1, !UPT ;  /* 0x0000000fff217290 */ /* 0x000fe20008ffe4ff */
[----:B-1----:R-:W-:Y:S01]  /*1e60*/  SHF.L.U32 R2, R15, 0x1f, RZ ;  /* 0x0000001f0f027819 */ /* 0x002fe200000006ff */
[----:B------:R-:W-:Y:S01]  /*1e70*/  UIADD3.X UR31, UPT, UPT, URZ, UR15, URZ, UP0, !UPT ;  /* 0x0000000fff1f7290 */ /* 0x000fe200087fe4ff */
[----:B------:R-:W-:Y:S02]  /*1e80*/  UMOV UR28, 0x0 ;  /* 0x00000000001c7882 */ /* 0x000fe40000000000 */
[----:B------:R4:W1:Y:S01]  /*1e90*/  SYNCS.PHASECHK.TRANS64.TRYWAIT P0, [UR8+0x28], R2 ;  /* 0x00002802ff0075a7 */ /* 0x0008620008001108 */
[----:B------:R-:W-:Y:S01]  /*1ea0*/  ULEA UR8, UR27, UR6, 0xe ;  /* 0x000000061b087291 */ /* 0x000fe2000f8e70ff */
[----:B------:R-:W-:Y:S01]  /*1eb0*/  UMOV UR29, 0x10000000 ;  /* 0x10000000001d7882 */ /* 0x000fe20000000000 */
[----:B------:R-:W-:-:S02]  /*1ec0*/  UMOV UR19, UR35 ;  /* 0x0000002300137c82 */ /* 0x000fc40008000000 */
[----:B------:R-:W-:Y:S02]  /*1ed0*/  UIADD3 UR16, UPT, UPT, UR8, 0xc400, URZ ;  /* 0x0000c40008107890 */ /* 0x000fe4000fffe0ff */
[----:B------:R-:W-:Y:S01]  /*1ee0*/  UIADD3 UR8, UPT, UPT, UR8, 0x20400, URZ ;  /* 0x0002040008087890 */ /* 0x000fe2000fffe0ff */
[----:B------:R-:W-:Y:S01]  /*1ef0*/  UMOV UR20, UR36 ;  /* 0x0000002400147c82 */ /* 0x000fe20008000000 */
[----:B------:R-:W-:Y:S01]  /*1f00*/  UMOV UR12, UR36 ;  /* 0x00000024000c7c82 */ /* 0x000fe20008000000 */
[----:B------:R-:W-:Y:S01]  /*1f10*/  UMOV UR9, UR17 ;  /* 0x0000001100097c82 */ /* 0x000fe20008000000 */
[----:B------:R-:W-:Y:S01]  /*1f20*/  UMOV UR10, UR18 ;  /* 0x00000012000a7c82 */ /* 0x000fe20008000000 */
[----:B------:R-:W-:Y:S02]  /*1f30*/  UIADD3 UR25, UPT, UPT, UR25, 0x1, URZ ;  /* 0x0000000119197890 */ /* 0x000fe4000fffe0ff */
[----:B------:R4:W-:Y:S01]  /*1f40*/  UTMALDG.3D.2CTA [UR16], [UR32], desc[UR28] ;  /* 0x00001c10200075b4 */ /* 0x0009e20008211000 */
[----:B------:R-:W-:Y:S01]  /*1f50*/  UMOV UR27, UR23 ;  /* 0x00000017001b7c82 */ /* 0x000fe20008000000 */
[----:B------:R-:W-:Y:S01]  /*1f60*/  UISETP.NE.AND UP0, UPT, UR25, UR26, UPT ;  /* 0x0000001a1900728c */ /* 0x000fe2000bf05270 */
[----:B------:R4:W-:Y:S08]  /*1f70*/  UTMALDG.3D.2CTA [UR8], [UR30], desc[UR28] ;  /* 0x00001c081e0075b4 */ /* 0x0009f00008211000 */
[----:B----4-:R-:W-:Y:S05]  /*1f80*/  BRA.U UP0, `(.L_x_38) ;  /* 0xfffffffd004c7547 */ /* 0x010fea000b83ffff */
.L_x_32:
[----:B-1----:R-:W-:Y:S01]  /*1f90*/  LEA R2, R14, UR6, 0x3 ;  /* 0x000000060e027c11 */ /* 0x002fe2000f8e18ff */
[----:B------:R-:W-:Y:S01]  /*1fa0*/  NOP ;  /* 0x0000000000007918 */ /* 0x000fe20000000000 */
[----:B--2---:R-:W-:Y:S02]  /*1fb0*/  SHF.L.U32 R3, R12, 0x1f, RZ ;  /* 0x0000001f0c037819 */ /* 0x004fe400000006ff */
[----:B------:R-:W-:Y:S02]  /*1fc0*/  LEA R4, R14, UR6, 0x4 ;  /* 0x000000060e047c11 */ /* 0x000fe4000f8e20ff */
[----:B------:R-:W1:Y:S02]  /*1fd0*/  SYNCS.PHASECHK.TRANS64.TRYWAIT P0, [R2+URZ+0xa0], R3 ;  /* 0x0000a003020075a7 */ /* 0x000e6400080011ff */
[----:B-1----:R-:W-:Y:S05]  /*1fe0*/  @!P0 BRA `(.L_x_39) ;  /* 0x00000098007c8947 */ /* 0x002fea0003800000 */
.L_x_145:
[----:B------:R-:W2:Y:S01]  /*1ff0*/  LDS.128 R4, [R4+0x110] ;  /* 0x0001100004047984 */ /* 0x000ea20000000c00 */
[----:B------:R-:W-:Y:S01]  /*2000*/  ISETP.GE.AND P0, PT, R72, 0x1, PT ;  /* 0x000000014800780c */ /* 0x000fe20003f06270 */
[----:B-1----:R-:W-:Y:S01]  /*2010*/  VIADD R2, R2, 0xb0 ;  /* 0x000000b002027836 */ /* 0x002fe20000000000 */
[----:B------:R-:W-:Y:S01]  /*2020*/  @!PT LDS RZ, [RZ] ;  /* 0x00000000fffff984 */ /* 0x000fe20000000800 */
[----:B------:R-:W-:Y:S01]  /*2030*/  @!PT LDS RZ, [RZ] ;  /* 0x00000000fffff984 */ /* 0x000fe20000000800 */
[----:B------:R-:W-:Y:S01]  /*2040*/  @!PT LDS RZ, [RZ] ;  /* 0x00000000fffff984 */ /* 0x000fe20000000800 */
[----:B------:R-:W-:Y:S01]  /*2050*/  @!PT LDS RZ, [RZ] ;  /* 0x00000000fffff984 */ /* 0x000fe20000000800 */
[----:B------:R1:W-:Y:S06]  /*2060*/  MEMBAR.ALL.CTA ;  /* 0x0000000000007992 */ /* 0x0003ec0000008000 */
[----:B-1----:R-:W1:Y:S01]  /*2070*/  FENCE.VIEW.ASYNC.S ;  /* 0x00000000000073c6 */ /* 0x002e620000000000 */
[----:B------:R-:W-:-:S04]  /*2080*/  PRMT R2, RZ, 0x654, R2 ;  /* 0x00000654ff027816 */ /* 0x000fc80000000002 */
[----:B-1----:R1:W-:Y:S01]  /*2090*/  SYNCS.ARRIVE.TRANS64.RED.A1T0 RZ, [R2+URZ], RZ ;  /* 0x000000ff02ff79a7 */ /* 0x0023e200081004ff */
[----:B--2---:R-:W-:-:S13]  /*20a0*/  LOP3.LUT P2, RZ, R6, 0x1, RZ, 0xc0, !PT ;  /* 0x0000000106ff7812 */ /* 0x004fda000784c0ff */
[----:B------:R-:W-:Y:S01]  /*20b0*/  @P2 SHF.R.U32.HI R3, RZ, 0x10, R5 ;  /* 0x00000010ff032819 */ /* 0x000fe20000011605 */
[----:B------:R-:W-:Y:S01]  /*20c0*/  VOTEU.ANY UP0, P2 ;  /* 0x0000000000ff7886 */ /* 0x000fe20001000100 */
[----:B------:R-:W-:Y:S02]  /*20d0*/  @P2 MOV R13, R4 ;  /* 0x00000004000d2202 */ /* 0x000fe40000000f00 */
[----:B------:R-:W-:Y:S02]  /*20e0*/  @P2 R2UR.BROADCAST UR8, R3 ;  /* 0x00000000030822ca */ /* 0x000fe400008e0000 */
[----:B------:R-:W-:-:S11]  /*20f0*/  @P2 LOP3.LUT R11, R5, 0xffff, RZ, 0xc0, !PT ;  /* 0x0000ffff050b2812 */ /* 0x000fd600078ec0ff */
[----:B------:R-:W-:Y:S01]  /*2100*/  @UP0 UMOV UR36, UR8 ;  /* 0x0000000800240c82 */ /* 0x000fe20008000000 */
[----:B-1----:R-:W-:Y:S05]  /*2110*/  @!P0 BRA `(.L_x_40) ;  /* 0x0000000000b88947 */ /* 0x002fea0003800000 */
[----:B------:R-:W3:Y:S01]  /*2120*/  LDC.64 R4, c[0x0][0xb18] ;  /* 0x0002c600ff047b82 */ /* 0x000ee20000000a00 */
[----:B------:R-:W-:-:S07]  /*2130*/  ISETP.NE.AND P3, PT, R72, 0x1, PT ;  /* 0x000000014800780c */ /* 0x000fce0003f65270 */
[----:B------:R-:W1:Y:S08]  /*2140*/  LDC.64 R6, c[0x0][0xb10] ;  /* 0x0002c400ff067b82 */ /* 0x000e700000000a00 */
[----:B------:R-:W2:Y:S08]  /*2150*/  LDC R17, c[0x0][0xb20] ;  /* 0x0002c800ff117b82 */ /* 0x000eb00000000800 */
[----:B------:R-:W4:Y:S01]  /*2160*/  LDC R18, c[0x0][0xb0c] ;  /* 0x0002c300ff127b82 */ /* 0x000f220000000800 */
[----:B---3--:R-:W-:Y:S01]  /*2170*/  IMAD.HI.U32 R22, R0, R5, RZ ;  /* 0x0000000500167227 */ /* 0x008fe200078e00ff */
[----:B------:R-:W-:-:S06]  /*2180*/  ISETP.NE.AND P0, PT, R4, 0x1, PT ;  /* 0x000000010400780c */ /* 0x000fcc0003f05270 */
[----:B------:R-:W3:Y:S01]  /*2190*/  LDC.64 R2, c[0x0][0xb28] ;  /* 0x0002ca00ff027b82 */ /* 0x000ee20000000a00 */
[----:B-1----:R-:W-:-:S04]  /*21a0*/  IMAD.HI.U32 R20, R9, R6, RZ ;  /* 0x0000000609147227 */ /* 0x002fc800078e00ff */
[----:B------:R-:W-:Y:S01]  /*21b0*/  IMAD.HI.U32 R24, R13, R6, RZ ;  /* 0x000000060d187227 */ /* 0x000fe200078e00ff */
[----:B------:R-:W-:Y:S02]  /*21c0*/  SHF.R.U32.HI R20, RZ, R7, R20 ;  /* 0x00000007ff147219 */ /* 0x000fe40000011614 */
[----:B--2---:R-:W-:Y:S01]  /*21d0*/  SHF.R.U32.HI R19, RZ, R17, R22 ;  /* 0x00000011ff137219 */ /* 0x004fe20000011616 */
[----:B------:R-:W-:Y:S01]  /*21e0*/  IMAD.HI.U32 R22, R11, R5, RZ ;  /* 0x000000050b167227 */ /* 0x000fe200078e00ff */
[----:B------:R-:W-:Y:S02]  /*21f0*/  SHF.R.U32.HI R24, RZ, R7, R24 ;  /* 0x00000007ff187219 */ /* 0x000fe40000011618 */
[----:B------:R-:W-:Y:S02]  /*2200*/  SEL R19, R0, R19, !P0 ;  /* 0x0000001300137207 */ /* 0x000fe40004000000 */
[----:B------:R-:W-:Y:S02]  /*2210*/  SHF.R.U32.HI R22, RZ, R17, R22 ;  /* 0x00000011ff167219 */ /* 0x000fe40000011616 */
[----:B----4-:R-:W-:-:S02]  /*2220*/  ISETP.NE.AND P1, PT, R18, 0x1, PT ;  /* 0x000000011200780c */ /* 0x010fc40003f25270 */
[----:B------:R-:W-:Y:S02]  /*2230*/  SEL R5, R11, R22, !P0 ;  /* 0x000000160b057207 */ /* 0x000fe40004000000 */
[----:B------:R-:W-:Y:S02]  /*2240*/  SEL R21, R9, R20, !P1 ;  /* 0x0000001409157207 */ /* 0x000fe40004800000 */
[----:B------:R-:W-:Y:S01]  /*2250*/  SEL R7, R13, R24, !P1 ;  /* 0x000000180d077207 */ /* 0x000fe20004800000 */
[----:B---3--:R-:W-:Y:S01]  /*2260*/  IMAD.HI.U32 R20, R19, R2, RZ ;  /* 0x0000000213147227 */ /* 0x008fe200078e00ff */
[----:B------:R-:W-:-:S03]  /*2270*/  IADD3 R17, PT, PT, -R5, RZ, RZ ;  /* 0x000000ff05117210 */ /* 0x000fc60007ffe1ff */
        /* <DEDUP_REMOVED lines=11> */
[----:B------:R-:W-:-:S04]  /*2330*/  @!P0 IMAD.HI.U32 R20, R7, R2, RZ ;  /* 0x0000000207148227 */ /* 0x000fc800078e00ff */
[----:B------:R-:W-:Y:S01]  /*2340*/  IMAD.MOV R2, RZ, RZ, -R6 ;  /* 0x000000ffff027224 */ /* 0x000fe200078e0a06 */
[----:B------:R-:W-:-:S03]  /*2350*/  @!P0 SHF.R.U32.HI R20, RZ, R3, R20 ;  /* 0x00000003ff148219 */ /* 0x000fc60000011614 */
[----:B------:R-:W-:Y:S01]  /*2360*/  IMAD R2, R72, R2, R5 ;  /* 0x0000000248027224 */ /* 0x000fe200078e0205 */
        /* <DEDUP_REMOVED lines=9> */
.L_x_40:
[----:B------:R-:W1:Y:S02]  /*2400*/  LDCU UR8, c[0x0][0xb30] ;  /* 0x00016600ff0877ac */ /* 0x000e640008000800 */
[----:B-1----:R-:W-:-:S09]  /*2410*/  UISETP.NE.AND UP0, UPT, UR8, 0x1, UPT ;  /* 0x000000010800788c */ /* 0x002fd2000bf05270 */
[----:B------:R-:W-:Y:S05]  /*2420*/  BRA.U UP0, `(.L_x_41) ;  /* 0x0000000100407547 */ /* 0x000fea000b800000 */
[----:B------:R-:W1:Y:S08]  /*2430*/  LDC.64 R4, c[0x0][0xb10] ;  /* 0x0002c400ff047b82 */ /* 0x000e700000000a00 */
[----:B------:R-:W2:Y:S08]  /*2440*/  LDC.64 R2, c[0x0][0xb18] ;  /* 0x0002c600ff027b82 */ /* 0x000eb00000000a00 */
[----:B------:R-:W4:Y:S08]  /*2450*/  LDC R6, c[0x0][0xb20] ;  /* 0x0002c800ff067b82 */ /* 0x000f300000000800 */
[----:B------:R-:W3:Y:S01]  /*2460*/  LDC R18, c[0x0][0xb0c] ;  /* 0x0002c300ff127b82 */ /* 0x000ee20000000800 */
[----:B-1----:R-:W-:-:S05]  /*2470*/  IMAD.HI.U32 R4, R13, R4, RZ ;  /* 0x000000040d047227 */ /* 0x002fca00078e00ff */
[----:B------:R-:W-:Y:S01]  /*2480*/  SHF.R.U32.HI R4, RZ, R5, R4 ;  /* 0x00000005ff047219 */ /* 0x000fe20000011604 */
[----:B--2---:R-:W-:Y:S01]  /*2490*/  IMAD.HI.U32 R3, R11, R3, RZ ;  /* 0x000000030b037227 */ /* 0x004fe200078e00ff */
[----:B------:R-:W-:-:S04]  /*24a0*/  ISETP.NE.AND P0, PT, R2, 0x1, PT ;  /* 0x000000010200780c */ /* 0x000fc80003f05270 */
[----:B----4-:R-:W-:-:S04]  /*24b0*/  SHF.R.U32.HI R6, RZ, R6, R3 ;  /* 0x00000006ff067219 */ /* 0x010fc80000011603 */
[----:B------:R-:W-:Y:S02]  /*24c0*/  SEL R3, R11, R6, !P0 ;  /* 0x000000060b037207 */ /* 0x000fe40004000000 */
[----:B---3--:R-:W-:-:S04]  /*24d0*/  ISETP.NE.AND P1, PT, R18, 0x1, PT ;  /* 0x000000011200780c */ /* 0x008fc80003f25270 */
[----:B------:R-:W-:-:S05]  /*24e0*/  SEL R4, R13, R4, !P1 ;  /* 0x000000040d047207 */ /* 0x000fca0004800000 */
[----:B------:R-:W-:Y:S02]  /*24f0*/  IMAD.IADD R5, R3, 0x1, -R4 ;  /* 0x0000000103057824 */ /* 0x000fe400078e0a04 */
[----:B------:R-:W-:Y:S02]  /*2500*/  IMAD.IADD R3, R4, 0x1, -R3 ;  /* 0x0000000104037824 */ /* 0x000fe400078e0a03 */
[----:B------:R-:W-:Y:S02]  /*2510*/  IMAD R13, R5, R18, R13 ;  /* 0x00000012050d7224 */ /* 0x000fe400078e020d */
[----:B------:R-:W-:-:S07]  /*2520*/  IMAD R11, R3, R2, R11 ;  /* 0x00000002030b7224 */ /* 0x000fce00078e020b */
.L_x_41:
[----:B------:R-:W-:Y:S01]  /*2530*/  VIADD R14, R14, 0x1 ;  /* 0x000000010e0e7836 */ /* 0x000fe20000000000 */
[----:B------:R-:W-:Y:S01]  /*2540*/  PLOP3.LUT P1, PT, PT, PT, PT, 0x80, 0x8 ;  /* 0x000000000008781c */ /* 0x000fe20003f2f070 */
[----:B------:R-:W-:Y:S02]  /*2550*/  IMAD.IADD R21, R13, 0x1, R154 ;  /* 0x000000010d157824 */ /* 0x000fe400078e029a */
[----:B------:R-:W-:Y:S01]  /*2560*/  IMAD.IADD R20, R11, 0x1, R152 ;  /* 0x000000010b147824 */ /* 0x000fe200078e0298 */
[----:B------:R-:W-:-:S04]  /*2570*/  ISETP.NE.AND P0, PT, R14, 0x2, PT ;  /* 0x000000020e00780c */ /* 0x000fc80003f05270 */
[----:B------:R-:W-:Y:S02]  /*2580*/  SEL R3, RZ, 0x1, P0 ;  /* 0x00000001ff037807 */ /* 0x000fe40000000000 */
[----:B------:R-:W-:Y:S02]  /*2590*/  SEL R14, R14, RZ, P0 ;  /* 0x000000ff0e0e7207 */ /* 0x000fe40000000000 */
[----:B------:R-:W-:Y:S01]  /*25a0*/  LOP3.LUT R12, R12, R3, RZ, 0x3c, !PT ;  /* 0x000000030c0c7212 */ /* 0x000fe200078e3cff */
[----:B------:R-:W-:Y:S06]  /*25b0*/  @P2 BRA `(.L_x_42) ;  /* 0xfffffff000642947 */ /* 0x000fec000383ffff */
[----:B------:R-:W-:Y:S01]  /*25c0*/  UIADD3 UR6, UPT, UPT, UR6, 0x28, URZ ;  /* 0x0000002806067890 */ /* 0x000fe2000fffe0ff */
[----:B------:R-:W-:-:S03]  /*25d0*/  SHF.L.U32 R3, R15, 0x1f, RZ ;  /* 0x0000001f0f037819 */ /* 0x000fc600000006ff */
[----:B------:R-:W-:-:S09]  /*25e0*/  ULEA UR4, UR23, UR6, 0x3 ;  /* 0x0000000617047291 */ /* 0x000fd2000f8e18ff */
[----:B------:R-:W1:Y:S02]  /*25f0*/  SYNCS.PHASECHK.TRANS64.TRYWAIT P0, [UR4], R3 ;  /* 0x00000003ff0075a7 */ /* 0x000e640008001104 */
[----:B-1----:R-:W-:Y:S05]  /*2600*/  @!P0 BRA `(.L_x_43) ;  /* 0x0000009400088947 */ /* 0x002fea0003800000 */
.L_x_147:
[----:B------:R-:W-:-:S04]  /*2610*/  UIADD3 UR5, UPT, UPT, UR23, 0x1, URZ ;  /* 0x0000000117057890 */ /* 0x000fc8000fffe0ff */
[----:B------:R-:W-:-:S04]  /*2620*/  UISETP.NE.AND UP0, UPT, UR5, 0x5, UPT ;  /* 0x000000050500788c */ /* 0x000fc8000bf05270 */
[----:B------:R-:W-:Y:S02]  /*2630*/  USEL UR7, URZ, 0x1, UP0 ;  /* 0x00000001ff077887 */ /* 0x000fe40008000000 */
[----:B------:R-:W-:-:S04]  /*2640*/  USEL UR5, UR5, URZ, UP0 ;  /* 0x000000ff05057287 */ /* 0x000fc80008000000 */
[----:B------:R-:W-:Y:S01]  /*2650*/  ULEA UR4, UR5, UR6, 0x3 ;  /* 0x0000000605047291 */ /* 0x000fe2000f8e18ff */
[----:B------:R-:W-:-:S04]  /*2660*/  LOP3.LUT R2, R15, UR7, RZ, 0x3c, !PT ;  /* 0x000000070f027c12 */ /* 0x000fc8000f8e3cff */
[----:B-1----:R-:W-:-:S04]  /*2670*/  SHF.L.U32 R3, R2, 0x1f, RZ ;  /* 0x0000001f02037819 */ /* 0x002fc800000006ff */
[----:B------:R-:W1:Y:S02]  /*2680*/  SYNCS.PHASECHK.TRANS64.TRYWAIT P0, [UR4], R3 ;  /* 0x00000003ff0075a7 */ /* 0x000e640008001104 */
[----:B-1----:R-:W-:Y:S05]  /*2690*/  @!P0 BRA `(.L_x_44) ;  /* 0x0000009000fc8947 */ /* 0x002fea0003800000 */
.L_x_149:
        /* <DEDUP_REMOVED lines=9> */
.L_x_151:
        /* <DEDUP_REMOVED lines=9> */
.L_x_153:
[----:B------:R-:W-:-:S04]  /*27c0*/  UIADD3 UR5, UPT, UPT, UR5, 0x1, URZ ;  /* 0x0000000105057890 */ /* 0x000fc8000fffe0ff */
[----:B------:R-:W-:-:S04]  /*27d0*/  UISETP.NE.AND UP0, UPT, UR5, 0x5, UPT ;  /* 0x000000050500788c */ /* 0x000fc8000bf05270 */
[----:B------:R-:W-:Y:S02]  /*27e0*/  USEL UR4, URZ, 0x1, UP0 ;  /* 0x00000001ff047887 */ /* 0x000fe40008000000 */
[----:B------:R-:W-:-:S04]  /*27f0*/  USEL UR5, UR5, URZ, UP0 ;  /* 0x000000ff05057287 */ /* 0x000fc80008000000 */
[----:B------:R-:W-:Y:S01]  /*2800*/  ULEA UR5, UR5, UR6, 0x3 ;  /* 0x0000000605057291 */ /* 0x000fe2000f8e18ff */
[----:B-1----:R-:W-:-:S04]  /*2810*/  LOP3.LUT R3, R2, UR4, RZ, 0x3c, !PT ;  /* 0x0000000402037c12 */ /* 0x002fc8000f8e3cff */
[----:B------:R-:W-:Y:S01]  /*2820*/  SHF.L.U32 R3, R3, 0x1f, RZ ;  /* 0x0000001f03037819 */ /* 0x000fe200000006ff */
[----:B---3--:R-:W-:-:S07]  /*2830*/  IMAD.U32 R0, RZ, RZ, UR5 ;  /* 0x00000005ff007e24 */ /* 0x008fce000f8e00ff */
.L_x_47:
[----:B-1----:R1:W2:Y:S02]  /*2840*/  SYNCS.PHASECHK.TRANS64.TRYWAIT P0, [R0+URZ], R3 ;  /* 0x00000003000075a7 */ /* 0x0022a400080011ff */
[----:B--2---:R-:W-:Y:S05]  /*2850*/  @!P0 NANOSLEEP.SYNCS 0x989680 ;  /* 0x009896800000895d */ /* 0x004fea0003900000 */
[----:B------:R-:W2:Y:S02]  /*2860*/  @!P0 SYNCS.PHASECHK.TRANS64 P0, [R0+URZ], R3 ;  /* 0x00000003000085a7 */ /* 0x000ea400080010ff */
[----:B--2---:R-:W-:Y:S05]  /*2870*/  @P0 EXIT ;  /* 0x000000000000094d */ /* 0x004fea0003800000 */
[----:B------:R-:W-:Y:S05]  /*2880*/  BRA `(.L_x_47) ;  /* 0xfffffffc00ec7947 */ /* 0x000fea000383ffff */
.L_x_22:
[----:B------:R-:W-:-:S04]  /*2890*/  UISETP.NE.AND UP1, UPT, UR37, URZ, UPT ;  /* 0x000000ff2500728c */ /* 0x000fc8000bf25270 */
[----:B------:R-:W-:-:S09]  /*28a0*/  UISETP.NE.OR UP1, UPT, UR10, 0x1, UP1 ;  /* 0x000000010a00788c */ /* 0x000fd20008f25670 */
[----:B------:R-:W-:Y:S05]  /*28b0*/  BRA.U UP1, `(.L_x_48) ;  /* 0x00000005014c7547 */ /* 0x000fea000b800000 */
[----:B------:R-:W-:Y:S01]  /*28c0*/  HFMA2 R11, -RZ, RZ, 0, 0 ;  /* 0x00000000ff0b7431 */ /* 0x000fe200000001ff */
[----:B------:R-:W-:Y:S01]  /*28d0*/  ISETP.GE.U32.AND P2, PT, R10, 0x2, PT ;  /* 0x000000020a00780c */ /* 0x000fe20003f46070 */
[----:B------:R-:W-:Y:S01]  /*28e0*/  IMAD.MOV.U32 R12, RZ, RZ, 0x1 ;  /* 0x00000001ff0c7424 */ /* 0x000fe200078e00ff */
[----:B------:R-:W-:Y:S01]  /*28f0*/  CS2R R8, SRZ ;  /* 0x0000000000087805 */ /* 0x000fe2000001ff00 */
[----:B------:R-:W-:Y:S01]  /*2900*/  IMAD.MOV.U32 R3, RZ, RZ, RZ ;  /* 0x000000ffff037224 */ /* 0x000fe200078e00ff */
[----:B------:R-:W-:Y:S01]  /*2910*/  UMOV UR4, 0x400 ;  /* 0x0000040000047882 */ /* 0x000fe20000000000 */
[----:B------:R-:W-:Y:S01]  /*2920*/  UMOV UR6, URZ ;  /* 0x000000ff00067c82 */ /* 0x000fe20008000000 */
[----:B------:R-:W-:-:S12]  /*2930*/  ULEA UR37, UR37, UR4, 0x18 ;  /* 0x0000000425257291 */ /* 0x000fd8000f8ec0ff */
.L_x_52:
[----:B------:R-:W-:Y:S02]  /*2940*/  LEA R0, R3, UR37, 0x3 ;  /* 0x0000002503007c11 */ /* 0x000fe4000f8e18ff */
[----:B------:R-:W-:-:S03]  /*2950*/  SHF.L.U32 R5, R8, 0x1f, RZ ;  /* 0x0000001f08057819 */ /* 0x000fc600000006ff */
[----:B------:R-:W-:Y:S01]  /*2960*/  VIADD R4, R0, 0xf0 ;  /* 0x000000f000047836 */ /* 0x000fe20000000000 */
[----:B------:R-:W1:Y:S02]  /*2970*/  SYNCS.PHASECHK.TRANS64.TRYWAIT P0, [R0+URZ+0xe0], R5 ;  /* 0x0000e005000075a7 */ /* 0x000e6400080011ff */
[----:B-1----:R-:W-:Y:S05]  /*2980*/  @!P0 BRA `(.L_x_49) ;  /* 0x0000009000888947 */ /* 0x002fea0003800000 */
.L_x_154:
[----:B------:R-:W-:Y:S01]  /*2990*/  ULEA UR5, UR6, UR37, 0x3 ;  /* 0x0000002506057291 */ /* 0x000fe2000f8e18ff */
[----:B------:R-:W-:Y:S01]  /*29a0*/  PRMT R4, RZ, 0x654, R4 ;  /* 0x00000654ff047816 */ /* 0x000fe20000000004 */
[----:B-1----:R-:W-:Y:S01]  /*29b0*/  @!P2 IMAD.MOV.U32 R5, RZ, RZ, 0x10 ;  /* 0x00000010ff05a424 */ /* 0x002fe200078e00ff */
[----:B------:R-:W-:Y:S01]  /*29c0*/  SHF.L.U32 R7, R12, 0x1f, RZ ;  /* 0x0000001f0c077819 */ /* 0x000fe200000006ff */
[----:B------:R-:W-:Y:S01]  /*29d0*/  UIADD3 UR4, UPT, UPT, UR5, 0xa0, URZ ;  /* 0x000000a005047890 */ /* 0x000fe2000fffe0ff */
[----:B------:R1:W-:Y:S05]  /*29e0*/  SYNCS.ARRIVE.TRANS64.RED.A1T0 RZ, [R4+URZ], RZ ;  /* 0x000000ff04ff79a7 */ /* 0x0003ea00081004ff */
[----:B------:R-:W-:Y:S01]  /*29f0*/  IMAD.U32 R13, RZ, RZ, UR4 ;  /* 0x00000004ff0d7e24 */ /* 0x000fe2000f8e00ff */
[----:B------:R-:W2:Y:S04]  /*2a00*/  SYNCS.PHASECHK.TRANS64.TRYWAIT P0, [UR5+0xb0], R7 ;  /* 0x0000b007ff0075a7 */ /* 0x000ea80008001105 */
[----:B------:R-:W-:Y:S01]  /*2a10*/  PRMT R13, R10, 0x654, R13 ;  /* 0x000006540a0d7816 */ /* 0x000fe2000000000d */
[----:B-12---:R-:W-:Y:S06]  /*2a20*/  @!P0 BRA `(.L_x_50) ;  /* 0x0000009000748947 */ /* 0x006fec0003800000 */
.L_x_156:
[----:B------:R-:W-:Y:S01]  /*2a30*/  ULEA UR4, UR6, UR37, 0x4 ;  /* 0x0000002506047291 */ /* 0x000fe2000f8e20ff */
[----:B------:R-:W-:Y:S01]  /*2a40*/  SEL R2, R13, R2, !P2 ;  /* 0x000000020d027207 */ /* 0x000fe20005000000 */
[----:B------:R-:W-:Y:S01]  /*2a50*/  UIADD3 UR5, UPT, UPT, UR5, 0xa0, URZ ;  /* 0x000000a005057890 */ /* 0x000fe2000fffe0ff */
[----:B-1----:R-:W-:Y:S01]  /*2a60*/  LEA R0, R11, UR37, 0x3 ;  /* 0x000000250b007c11 */ /* 0x002fe2000f8e18ff */
[----:B------:R-:W-:Y:S01]  /*2a70*/  UIADD3 UR4, UPT, UPT, UR4, 0x110, URZ ;  /* 0x0000011004047890 */ /* 0x000fe2000fffe0ff */
[----:B------:R1:W-:Y:S01]  /*2a80*/  @!P2 SYNCS.ARRIVE.TRANS64.RED RZ, [R2+URZ], R5 ;  /* 0x0000000502ffa9a7 */ /* 0x0003e200080004ff */
[----:B------:R-:W-:Y:S01]  /*2a90*/  UIADD3 UR6, UPT, UPT, UR6, 0x1, URZ ;  /* 0x0000000106067890 */ /* 0x000fe2000fffe0ff */
[----:B------:R-:W-:-:S03]  /*2aa0*/  VIADD R3, R3, 0x1 ;  /* 0x0000000103037836 */ /* 0x000fc60000000000 */
[----:B------:R-:W-:Y:S02]  /*2ab0*/  UISETP.NE.AND UP0, UPT, UR6, 0x2, UPT ;  /* 0x000000020600788c */ /* 0x000fe4000bf05270 */
[----:B------:R-:W-:Y:S01]  /*2ac0*/  ISETP.NE.AND P0, PT, R3, 0x2, PT ;  /* 0x000000020300780c */ /* 0x000fe20003f05270 */
[----:B------:R-:W-:Y:S06]  /*2ad0*/  UGETNEXTWORKID.BROADCAST [UR4], [UR5] ;  /* 0x00000000040073ca */ /* 0x000fec0008000100 */
[----:B------:R-:W-:Y:S02]  /*2ae0*/  USEL UR4, URZ, 0x1, UP0 ;  /* 0x00000001ff047887 */ /* 0x000fe40008000000 */
[----:B------:R-:W-:-:S04]  /*2af0*/  USEL UR6, UR6, URZ, UP0 ;  /* 0x000000ff06067287 */ /* 0x000fc80008000000 */
[----:B------:R-:W-:Y:S02]  /*2b00*/  LOP3.LUT R12, R12, UR4, RZ, 0x3c, !PT ;  /* 0x000000040c0c7c12 */ /* 0x000fe4000f8e3cff */
[----:B-1----:R-:W-:-:S04]  /*2b10*/  SHF.L.U32 R5, R9, 0x1f, RZ ;  /* 0x0000001f09057819 */ /* 0x002fc800000006ff */
[----:B------:R-:W1:Y:S02]  /*2b20*/  SYNCS.PHASECHK.TRANS64.TRYWAIT P1, [R0+URZ+0xa0], R5 ;  /* 0x0000a005000075a7 */ /* 0x000e6400080211ff */
[----:B-1----:R-:W-:Y:S05]  /*2b30*/  @!P1 BRA `(.L_x_51) ;  /* 0x0000009000489947 */ /* 0x002fea0003800000 */
.L_x_157:
[----:B------:R-:W-:Y:S01]  /*2b40*/  LEA R4, R11, UR37, 0x4 ;  /* 0x000000250b047c11 */ /* 0x000fe2000f8e20ff */
[----:B-1----:R-:W-:Y:S01]  /*2b50*/  VIADD R0, R0, 0xb0 ;  /* 0x000000b000007836 */ /* 0x002fe20000000000 */
[----:B------:R-:W-:Y:S01]  /*2b60*/  SEL R3, R3, RZ, P0 ;  /* 0x000000ff03037207 */ /* 0x000fe20000000000 */
[----:B------:R-:W-:-:S03]  /*2b70*/  VIADD R11, R11, 0x1 ;  /* 0x000000010b0b7836 */ /* 0x000fc60000000000 */
[----:B------:R-:W1:Y:S01]  /*2b80*/  LDS.128 R4, [R4+0x110] ;  /* 0x0001100004047984 */ /* 0x000e620000000c00 */
[----:B------:R-:W-:Y:S02]  /*2b90*/  PRMT R0, RZ, 0x654, R0 ;  /* 0x00000654ff007816 */ /* 0x000fe40000000000 */
[C---:B------:R-:W-:Y:S01]  /*2ba0*/  ISETP.NE.AND P1, PT, R11.reuse, 0x2, PT ;  /* 0x000000020b00780c */ /* 0x040fe20003f25270 */
[----:B------:R-:W-:Y:S01]  /*2bb0*/  @!PT LDS RZ, [RZ] ;  /* 0x00000000fffff984 */ /* 0x000fe20000000800 */
[----:B------:R-:W-:Y:S01]  /*2bc0*/  @!PT LDS RZ, [RZ] ;  /* 0x00000000fffff984 */ /* 0x000fe20000000800 */
[----:B------:R-:W-:Y:S01]  /*2bd0*/  @!PT LDS RZ, [RZ] ;  /* 0x00000000fffff984 */ /* 0x000fe20000000800 */
[----:B------:R-:W-:Y:S01]  /*2be0*/  @!PT LDS RZ, [RZ] ;  /* 0x00000000fffff984 */ /* 0x000fe20000000800 */
[----:B------:R2:W-:Y:S06]  /*2bf0*/  MEMBAR.ALL.CTA ;  /* 0x0000000000007992 */ /* 0x0005ec0000008000 */
[----:B--2---:R-:W2:Y:S01]  /*2c00*/  FENCE.VIEW.ASYNC.S ;  /* 0x00000000000073c6 */ /* 0x004ea20000000000 */
[----:B------:R-:W-:Y:S01]  /*2c10*/  SEL R11, R11, RZ, P1 ;  /* 0x000000ff0b0b7207 */ /* 0x000fe20000800000 */
[----:B--2---:R2:W-:Y:S01]  /*2c20*/  SYNCS.ARRIVE.TRANS64.RED.A1T0 RZ, [R0+URZ], RZ ;  /* 0x000000ff00ff79a7 */ /* 0x0045e200081004ff */
[----:B-1----:R-:W-:-:S02]  /*2c30*/  LOP3.LUT P3, RZ, R6, 0x1, RZ, 0xc0, !PT ;  /* 0x0000000106ff7812 */ /* 0x002fc4000786c0ff */
[----:B------:R-:W-:-:S04]  /*2c40*/  SEL R5, RZ, 0x1, P0 ;  /* 0x00000001ff057807 */ /* 0x000fc80000000000 */
[----:B------:R-:W-:Y:S02]  /*2c50*/  LOP3.LUT R8, R8, R5, RZ, 0x3c, !PT ;  /* 0x0000000508087212 */ /* 0x000fe400078e3cff */
[----:B--2---:R-:W-:-:S04]  /*2c60*/  SEL R0, RZ, 0x1, P1 ;  /* 0x00000001ff007807 */ /* 0x004fc80000800000 */
[----:B------:R-:W-:Y:S01]  /*2c70*/  LOP3.LUT R9, R9, R0, RZ, 0x3c, !PT ;  /* 0x0000000009097212 */ /* 0x000fe200078e3cff */
[----:B------:R-:W-:Y:S06]  /*2c80*/  @P3 BRA `(.L_x_52) ;  /* 0xfffffffc002c3947 */ /* 0x000fec000383ffff */
[----:B------:R-:W-:Y:S01]  /*2c90*/  ULEA UR5, UR6, UR37, 0x3 ;  /* 0x0000002506057291 */ /* 0x000fe2000f8e18ff */
[----:B------:R-:W-:-:S08]  /*2ca0*/  SHF.L.U32 R3, R12, 0x1f, RZ ;  /* 0x0000001f0c037819 */ /* 0x000fd000000006ff */
[----:B------:R-:W1:Y:S02]  /*2cb0*/  SYNCS.PHASECHK.TRANS64 P0, [UR5+0xb0], R3 ;  /* 0x0000b003ff0075a7 */ /* 0x000e640008001005 */
[----:B-1----:R-:W-:Y:S05]  /*2cc0*/  @P0 BRA `(.L_x_53) ;  /* 0x0000000000080947 */ /* 0x002fea0003800000 */
[----:B------:R-:W1:Y:S02]  /*2cd0*/  SYNCS.PHASECHK.TRANS64.TRYWAIT P0, [UR5+0xb0], R3 ;  /* 0x0000b003ff0075a7 */ /* 0x000e640008001105 */
[----:B-1----:R-:W-:Y:S05]  /*2ce0*/  @!P0 BRA `(.L_x_54) ;  /* 0x0000008c00f08947 */ /* 0x002fea0003800000 */
.L_x_53:
[----:B------:R-:W-:-:S04]  /*2cf0*/  UIADD3 UR4, UPT, UPT, UR6, 0x1, URZ ;  /* 0x0000000106047890 */ /* 0x000fc8000fffe0ff */
[----:B------:R-:W-:-:S04]  /*2d00*/  UISETP.NE.AND UP0, UPT, UR4, 0x2, UPT ;  /* 0x000000020400788c */ /* 0x000fc8000bf05270 */
[----:B------:R-:W-:Y:S02]  /*2d10*/  USEL UR7, URZ, 0x1, UP0 ;  /* 0x00000001ff077887 */ /* 0x000fe40008000000 */
[----:B------:R-:W-:-:S04]  /*2d20*/  USEL UR4, UR4, URZ, UP0 ;  /* 0x000000ff04047287 */ /* 0x000fc80008000000 */
[----:B------:R-:W-:Y:S01]  /*2d30*/  ULEA UR4, UR4, UR37, 0x3 ;  /* 0x0000002504047291 */ /* 0x000fe2000f8e18ff */
[----:B-1----:R-:W-:-:S04]  /*2d40*/  LOP3.LUT R3, R12, UR7, RZ, 0x3c, !PT ;  /* 0x000000070c037c12 */ /* 0x002fc8000f8e3cff */
[----:B------:R-:W-:-:S04]  /*2d50*/  SHF.L.U32 R0, R3, 0x1f, RZ ;  /* 0x0000001f03007819 */ /* 0x000fc800000006ff */
[----:B------:R-:W1:Y:S02]  /*2d60*/  SYNCS.PHASECHK.TRANS64 P0, [UR4+0xb0], R0 ;  /* 0x0000b000ff0075a7 */ /* 0x000e640008001004 */
[----:B-1----:R-:W-:Y:S05]  /*2d70*/  @P0 EXIT ;  /* 0x000000000000094d */ /* 0x002fea0003800000 */
[----:B------:R-:W-:Y:S02]  /*2d80*/  SHF.L.U32 R3, R3, 0x1f, RZ ;  /* 0x0000001f03037819 */ /* 0x000fe400000006ff */
[----:B------:R-:W-:-:S07]  /*2d90*/  MOV R0, UR4 ;  /* 0x0000000400007c02 */ /* 0x000fce0008000f00 */
.L_x_55:
[----:B-1----:R1:W2:Y:S02]  /*2da0*/  SYNCS.PHASECHK.TRANS64.TRYWAIT P0, [R0+URZ+0xb0], R3 ;  /* 0x0000b003000075a7 */ /* 0x0022a400080011ff */
[----:B--2---:R-:W-:Y:S05]  /*2db0*/  @!P0 NANOSLEEP.SYNCS 0x989680 ;  /* 0x009896800000895d */ /* 0x004fea0003900000 */
[----:B------:R-:W2:Y:S02]  /*2dc0*/  @!P0 SYNCS.PHASECHK.TRANS64 P0, [R0+URZ+0xb0], R3 ;  /* 0x0000b003000085a7 */ /* 0x000ea400080010ff */
[----:B--2---:R-:W-:Y:S05]  /*2dd0*/  @P0 EXIT ;  /* 0x000000000000094d */ /* 0x004fea0003800000 */
[----:B------:R-:W-:Y:S05]  /*2de0*/  BRA `(.L_x_55) ;  /* 0xfffffffc00ec7947 */ /* 0x000fea000383ffff */
.L_x_48:
[----:B------:R-:W-:Y:S05]  /*2df0*/  BRA.U UP4, `(.L_x_56) ;  /* 0x0000001104907547 */ /* 0x000fea000b800000 */
[----:B------:R-:W-:Y:S01]  /*2e00*/  UMOV UR6, 0x40 ;  /* 0x0000004000067882 */ /* 0x000fe20000000000 */
[----:B------:R-:W-:Y:S01]  /*2e10*/  NOP ;  /* 0x0000000000007918 */ /* 0x000fe20000000000 */
[----:B------:R-:W-:Y:S01]  /*2e20*/  ULEA UR6, UR37, UR6, 0x18 ;  /* 0x0000000625067291 */ /* 0x000fe2000f8ec0ff */
[----:B------:R-:W-:Y:S02]  /*2e30*/  UMOV UR7, 0x400 ;  /* 0x0000040000077882 */ /* 0x000fe40000000000 */
[----:B------:R-:W-:-:S06]  /*2e40*/  ULEA UR37, UR37, UR7, 0x18 ;  /* 0x0000000725257291 */ /* 0x000fcc000f8ec0ff */
[----:B------:R-:W1:Y:S02]  /*2e50*/  LDS.U8 R2, [UR6+0x1c] ;  /* 0x00001c06ff027984 */ /* 0x000e640008000000 */
[----:B-1----:R-:W-:-:S13]  /*2e60*/  ISETP.NE.AND P0, PT, R2, RZ, PT ;  /* 0x000000ff0200720c */ /* 0x002fda0003f05270 */
[----:B------:R-:W-:Y:S05]  /*2e70*/  @P0 BRA `(.L_x_57) ;  /* 0x0000000400080947 */ /* 0x000fea0003800000 */
[----:B------:R-:W-:Y:S02]  /*2e80*/  UISETP.NE.U32.AND UP0, UPT, UR5, 0x1, UPT ;  /* 0x000000010500788c */ /* 0x000fe4000bf05070 */
[----:B------:R-:W-:-:S07]  /*2e90*/  UIADD3 UR8, UPT, UPT, UR6, 0x8, URZ ;  /* 0x0000000806087890 */ /* 0x000fce000fffe0ff */
[----:B------:R-:W-:Y:S05]  /*2ea0*/  BRA.U !UP0, `(.L_x_58) ;  /* 0x00000001089c7547 */ /* 0x000fea000b800000 */
[----:B------:R-:W-:Y:S01]  /*2eb0*/  ELECT P0, URZ, PT ;  /* 0x0000000000ff782f */ /* 0x000fe20003800000 */
[----:B------:R-:W-:-:S12]  /*2ec0*/  BSSY B0, `(.L_x_58) ;  /* 0x0000025000007945 */ /* 0x000fd80003800000 */
[----:B------:R-:W-:Y:S05]  /*2ed0*/  @!P0 BRA `(.L_x_59) ;  /* 0x00000000008c8947 */ /* 0x000fea0003800000 */
[----:B------:R-:W-:-:S05]  /*2ee0*/  UMOV UR7, 0x10 ;  /* 0x0000001000077882 */ /* 0x000fca0000000000 */
[----:B------:R-:W-:Y:S04]  /*2ef0*/  DEPBAR.LE SB1, 0x36 ;  /* 0x00009d800000791a */ /* 0x000fe80000000000 */
[----:B------:R-:W1:Y:S02]  /*2f00*/  UTCATOMSWS.2CTA.FIND_AND_SET.ALIGN UP1, UR7, UR7 ;  /* 0x00000007000775e3 */ /* 0x000e640008220800 */
[----:B-1----:R-:W-:Y:S01]  /*2f10*/  MOV R11, UR7 ;  /* 0x00000007000b7c02 */ /* 0x002fe20008000f00 */
[----:B------:R-:W-:Y:S06]  /*2f20*/  BRA.U UP1, `(.L_x_60) ;  /* 0x0000000101187547 */ /* 0x000fec000b800000 */
.L_x_61:
[----:B------:R-:W-:Y:S05]  /*2f30*/  NANOSLEEP 0x64 ;  /* 0x000000640000795d */ /* 0x000fea0003800000 */
[----:B------:R-:W-:-:S05]  /*2f40*/  UMOV UR7, 0x10 ;  /* 0x0000001000077882 */ /* 0x000fca0000000000 */
[----:B------:R-:W-:Y:S04]  /*2f50*/  DEPBAR.LE SB1, 0x36 ;  /* 0x00009d800000791a */ /* 0x000fe80000000000 */
[----:B------:R-:W1:Y:S02]  /*2f60*/  UTCATOMSWS.2CTA.FIND_AND_SET.ALIGN UP1, UR7, UR7 ;  /* 0x00000007000775e3 */ /* 0x000e640008220800 */
[----:B-1----:R-:W-:Y:S01]  /*2f70*/  MOV R11, UR7 ;  /* 0x00000007000b7c02 */ /* 0x002fe20008000f00 */
[----:B------:R-:W-:Y:S05]  /*2f80*/  BRA.U !UP1, `(.L_x_61) ;  /* 0xfffffffd09e87547 */ /* 0x000fea000b83ffff */
.L_x_60:
[----:B------:R-:W1:Y:S01]  /*2f90*/  LDS R5, [UR6+0x10] ;  /* 0x00001006ff057984 */ /* 0x000e620008000800 */
[----:B------:R-:W-:Y:S01]  /*2fa0*/  IMAD.U32 R3, RZ, RZ, UR37 ;  /* 0x00000025ff037e24 */ /* 0x000fe2000f8e00ff */
[----:B------:R-:W-:-:S03]  /*2fb0*/  MOV R2, UR4 ;  /* 0x0000000400027c02 */ /* 0x000fc60008000f00 */
[----:B------:R-:W-:Y:S01]  /*2fc0*/  VIADD R3, R3, 0x130 ;  /* 0x0000013003037836 */ /* 0x000fe20000000000 */
[----:B-1----:R-:W-:-:S04]  /*2fd0*/  SHF.L.U32 R5, R5, 0x1f, RZ ;  /* 0x0000001f05057819 */ /* 0x002fc800000006ff */
[----:B------:R-:W1:Y:S02]  /*2fe0*/  SYNCS.PHASECHK.TRANS64.TRYWAIT P0, [UR6+0x8], R5 ;  /* 0x00000805ff0075a7 */ /* 0x000e640008001106 */
[----:B-1----:R-:W-:Y:S05]  /*2ff0*/  @P0 BRA `(.L_x_62) ;  /* 0x0000000000080947 */ /* 0x002fea0003800000 */
[----:B------:R-:W1:Y:S02]  /*3000*/  SYNCS.PHASECHK.TRANS64.TRYWAIT P0, [UR6+0x8], R5 ;  /* 0x00000805ff0075a7 */ /* 0x000e640008001106 */
[----:B-1----:R-:W-:Y:S05]  /*3010*/  @!P0 BRA `(.L_x_63) ;  /* 0x0000008c003c8947 */ /* 0x002fea0003800000 */
.L_x_62:
[----:B-1----:R-:W-:Y:S01]  /*3020*/  HFMA2 R4, -RZ, RZ, 0, 5.9604644775390625e-08 ;  /* 0x00000001ff047431 */ /* 0x002fe200000001ff */
[----:B------:R-:W-:Y:S01]  /*3030*/  UPRMT UR7, UR4, 0x654, UR8 ;  /* 0x0000065404077896 */ /* 0x000fe20008000008 */
[----:B------:R-:W-:Y:S01]  /*3040*/  IMAD.MOV.U32 R6, RZ, RZ, 0xffff ;  /* 0x0000ffffff067424 */ /* 0x000fe200078e00ff */
[----:B------:R-:W-:Y:S01]  /*3050*/  PRMT R2, R2, 0x654, R3 ;  /* 0x0000065402027816 */ /* 0x000fe20000000003 */
[----:B------:R-:W-:Y:S02]  /*3060*/  IMAD.MOV.U32 R5, RZ, RZ, 0x4 ;  /* 0x00000004ff057424 */ /* 0x000fe400078e00ff */
[----:B------:R-:W-:Y:S01]  /*3070*/  IMAD.SHL.U32 R9, R11, 0x20, RZ ;  /* 0x000000200b097824 */ /* 0x000fe200078e00ff */
[----:B------:R-:W-:Y:S02]  /*3080*/  MOV R3, UR7 ;  /* 0x0000000700037c02 */ /* 0x000fe40008000f00 */
[-C--:B------:R-:W-:Y:S01]  /*3090*/  SHF.L.U32 R7, R6, R11.reuse, RZ ;  /* 0x0000000b06077219 */ /* 0x080fe200000006ff */
[----:B------:R1:W-:Y:S01]  /*30a0*/  SYNCS.ARRIVE.TRANS64.RED RZ, [UR7], R5 ;  /* 0x00000005ffff79a7 */ /* 0x0003e20008000407 */
[----:B------:R-:W-:Y:S01]  /*30b0*/  SHF.L.U32 R6, R4, R11, RZ ;  /* 0x0000000b04067219 */ /* 0x000fe200000006ff */
[----:B------:R1:W-:Y:S04]  /*30c0*/  STS [UR37+0x130], R9 ;  /* 0x00013009ff007988 */ /* 0x0003e80008000825 */
[----:B------:R1:W-:Y:S04]  /*30d0*/  STAS [R2.64], R11 ;  /* 0x0000000b02007dbd */ /* 0x0003e8000c0008ff */
[----:B------:R1:W-:Y:S04]  /*30e0*/  ATOMS.OR RZ, [UR6+0x14], R7 ;  /* 0x00001407ffff798c */ /* 0x0003e8000b000006 */
[----:B------:R1:W-:Y:S04]  /*30f0*/  ATOMS.OR RZ, [UR6+0x18], R6 ;  /* 0x00001806ffff798c */ /* 0x0003e8000b000006 */
[----:B------:R1:W-:Y:S02]  /*3100*/  ATOMS.XOR RZ, [UR6+0x10], R4 ;  /* 0x00001004ffff798c */ /* 0x0003e4000b800006 */
.L_x_59:
[----:B------:R-:W-:Y:S05]  /*3110*/  BSYNC B0 ;  /* 0x0000000000007941 */ /* 0x000fea0003800000 */
.L_x_58:
[----:B------:R-:W-:Y:S05]  /*3120*/  BRA.U UP0, `(.L_x_64) ;  /* 0x00000001006c7547 */ /* 0x000fea000b800000 */
[----:B------:R-:W-:-:S03]  /*3130*/  UMOV UR7, 0xffffffff ;  /* 0xffffffff00077882 */ /* 0x000fc60000000000 */
[----:B------:R-:W-:Y:S05]  /*3140*/  BRA.DIV UR7, `(.L_x_65) ;  /* 0x0000008e07087947 */ /* 0x000fea000b800000 */
[----:B------:R-:W-:-:S13]  /*3150*/  ELECT P6, URZ, PT ;  /* 0x0000000000ff782f */ /* 0x000fda00038c0000 */
.L_x_161:
[----:B------:R-:W-:Y:S05]  /*3160*/  @!P6 BRA `(.L_x_64) ;  /* 0x00000000005ce947 */ /* 0x000fea0003800000 */
[----:B-1----:R-:W1:Y:S02]  /*3170*/  LDS R3, [UR6+0x10] ;  /* 0x00001006ff037984 */ /* 0x002e640008000800 */
[----:B-1----:R-:W-:-:S04]  /*3180*/  SHF.L.U32 R3, R3, 0x1f, RZ ;  /* 0x0000001f03037819 */ /* 0x002fc800000006ff */
[----:B------:R-:W1:Y:S02]  /*3190*/  SYNCS.PHASECHK.TRANS64.TRYWAIT P0, [UR6+0x8], R3 ;  /* 0x00000803ff0075a7 */ /* 0x000e640008001106 */
[----:B-1----:R-:W-:Y:S05]  /*31a0*/  @P0 BRA `(.L_x_66) ;  /* 0x0000000000080947 */ /* 0x002fea0003800000 */
[----:B------:R-:W1:Y:S02]  /*31b0*/  SYNCS.PHASECHK.TRANS64.TRYWAIT P0, [UR6+0x8], R3 ;  /* 0x00000803ff0075a7 */ /* 0x000e640008001106 */
[----:B-1----:R-:W-:Y:S05]  /*31c0*/  @!P0 BRA `(.L_x_67) ;  /* 0x0000008c00088947 */ /* 0x002fea0003800000 */
.L_x_66:
[----:B------:R-:W2:Y:S01]  /*31d0*/  LDS R5, [UR37+0x130] ;  /* 0x00013025ff057984 */ /* 0x000ea20008000800 */
[----:B-1----:R-:W-:Y:S02]  /*31e0*/  HFMA2 R2, -RZ, RZ, 0, 5.9604644775390625e-08 ;  /* 0x00000001ff027431 */ /* 0x002fe400000001ff */
[----:B------:R-:W-:Y:S01]  /*31f0*/  IMAD.MOV.U32 R3, RZ, RZ, 0xffff ;  /* 0x0000ffffff037424 */ /* 0x000fe200078e00ff */
[----:B------:R-:W-:Y:S01]  /*3200*/  UPRMT UR7, UR4, 0x654, UR8 ;  /* 0x0000065404077896 */ /* 0x000fe20008000008 */
[----:B--2---:R-:W-:-:S03]  /*3210*/  IMAD.SHL.U32 R4, R5, 0x20, RZ ;  /* 0x0000002005047824 */ /* 0x004fc600078e00ff */
[-C--:B------:R-:W-:Y:S02]  /*3220*/  SHF.L.U32 R3, R3, R5.reuse, RZ ;  /* 0x0000000503037219 */ /* 0x080fe400000006ff */
[----:B------:R-:W-:Y:S01]  /*3230*/  SHF.L.U32 R5, R2, R5, RZ ;  /* 0x0000000502057219 */ /* 0x000fe200000006ff */
[----:B------:R2:W-:Y:S04]  /*3240*/  STS [UR37+0x130], R4 ;  /* 0x00013004ff007988 */ /* 0x0005e80008000825 */
[----:B------:R2:W-:Y:S04]  /*3250*/  ATOMS.OR RZ, [UR6+0x14], R3 ;  /* 0x00001403ffff798c */ /* 0x0005e8000b000006 */
[----:B------:R2:W-:Y:S01]  /*3260*/  ATOMS.OR RZ, [UR6+0x18], R5 ;  /* 0x00001805ffff798c */ /* 0x0005e2000b000006 */
[----:B------:R-:W-:Y:S03]  /*3270*/  SYNCS.ARRIVE.TRANS64.RED.A1T0 RZ, [UR7], RZ ;  /* 0x000000ffffff79a7 */ /* 0x000fe60008100407 */
[----:B------:R2:W-:Y:S01]  /*3280*/  ATOMS.XOR RZ, [UR6+0x10], R2 ;  /* 0x00001002ffff798c */ /* 0x0005e2000b800006 */
[----:B------:R-:W-:Y:S05]  /*3290*/  BRA `(.L_x_64) ;  /* 0x0000000000107947 */ /* 0x000fea0003800000 */
.L_x_57:
[----:B------:R-:W-:-:S05]  /*32a0*/  MOV R2, 0xffffffff ;  /* 0xffffffff00027802 */ /* 0x000fca0000000f00 */
[----:B------:R1:W-:Y:S02]  /*32b0*/  STS [UR37+0x130], R2 ;  /* 0x00013002ff007988 */ /* 0x0003e40008000825 */
[----:B-1----:R-:W-:Y:S02]  /*32c0*/  MOV R2, 0x32e0 ;  /* 0x000032e000027802 */ /* 0x002fe40000000f00 */
[----:B-----5:R-:W-:Y:S05]  /*32d0*/  CALL.REL.NOINC `($__internal_1_$__cuda_sm10x_tcgen05_guardrail_trap_phase_invalid_during_alloc) ;  /* 0x0000009000a87944 */ /* 0x020fea0003c00000 */
.L_x_64:
[----:B------:R-:W-:Y:S05]  /*32e0*/  WARPSYNC.ALL ;  /* 0x0000000000007948 */ /* 0x000fea0003800000 */
[----:B------:R-:W3:Y:S01]  /*32f0*/  S2UR UR7, SR_CgaCtaId ;  /* 0x00000000000779c3 */ /* 0x000ee20000008800 */
[----:B------:R-:W-:Y:S01]  /*3300*/  UMOV UR6, 0x400 ;  /* 0x0000040000067882 */ /* 0x000fe20000000000 */
[----:B------:R-:W-:-:S06]  /*3310*/  NOP ;  /* 0x0000000000007918 */ /* 0x000fcc0000000000 */
[----:B------:R-:W-:Y:S06]  /*3320*/  BAR.ARV 0x6, 0xa0 ;  /* 0x0182800000007b1d */ /* 0x000fec0000002000 */
[----:B------:R-:W4:Y:S01]  /*3330*/  LDCU UR8, c[0x0][0x38c] ;  /* 0x00007180ff0877ac */ /* 0x000f220008000800 */
[----:B------:R-:W-:Y:S01]  /*3340*/  LOP3.LUT R0, R0, 0xffff, RZ, 0xc0, !PT ;  /* 0x0000ffff00007812 */ /* 0x000fe200078ec0ff */
[----:B-1----:R-:W-:Y:S01]  /*3350*/  IMAD.MOV.U32 R9, RZ, RZ, 0x1 ;  /* 0x00000001ff097424 */ /* 0x002fe200078e00ff */
[----:B------:R-:W-:Y:S01]  /*3360*/  LOP3.LUT R8, R8, 0xffff, RZ, 0xc0, !PT ;  /* 0x0000ffff08087812 */ /* 0x000fe200078ec0ff */
[----:B------:R-:W-:Y:S01]  /*3370*/  UMOV UR19, URZ ;  /* 0x000000ff00137c82 */ /* 0x000fe20008000000 */
[----:B------:R-:W-:Y:S01]  /*3380*/  R2UR UR11, R0 ;  /* 0x00000000000b72ca */ /* 0x000fe200000e0000 */
[----:B------:R-:W-:Y:S01]  /*3390*/  UMOV UR18, URZ ;  /* 0x000000ff00127c82 */ /* 0x000fe20008000000 */
[----:B------:R-:W-:Y:S01]  /*33a0*/  R2UR UR12, R8 ;  /* 0x00000000080c72ca */ /* 0x000fe200000e0000 */
[----:B------:R-:W-:Y:S01]  /*33b0*/  IMAD.MOV.U32 R8, RZ, RZ, RZ ;  /* 0x000000ffff087224 */ /* 0x000fe200078e00ff */
[----:B------:R-:W-:Y:S01]  /*33c0*/  UMOV UR17, URZ ;  /* 0x000000ff00117c82 */ /* 0x000fe20008000000 */
[----:B---3--:R-:W-:-:S02]  /*33d0*/  ULEA UR7, UR7, UR6, 0x18 ;  /* 0x0000000607077291 */ /* 0x008fc4000f8ec0ff */
[----:B------:R-:W-:Y:S02]  /*33e0*/  UISETP.NE.AND UP2, UPT, UR5, URZ, UPT ;  /* 0x000000ff0500728c */ /* 0x000fe4000bf45270 */
[----:B------:R-:W-:Y:S02]  /*33f0*/  UIADD3 UR13, UPT, UPT, UR7, 0xc400, URZ ;  /* 0x0000c400070d7890 */ /* 0x000fe4000fffe0ff */
[----:B------:R-:W-:Y:S02]  /*3400*/  UIADD3 UR14, UPT, UPT, UR7, 0x20400, URZ ;  /* 0x00020400070e7890 */ /* 0x000fe4000fffe0ff */
[----:B----4-:R-:W-:Y:S01]  /*3410*/  UIADD3 UR8, UPT, UPT, UR8, 0x7f, URZ ;  /* 0x0000007f08087890 */ /* 0x010fe2000fffe0ff */
[----:B--2---:R-:W1:Y:S01]  /*3420*/  LDS R2, [UR7+0x130] ;  /* 0x00013007ff027984 */ /* 0x004e620008000800 */
[----:B------:R-:W-:Y:S02]  /*3430*/  USHF.R.U32.HI UR13, URZ, 0x4, UR13 ;  /* 0x00000004ff0d7899 */ /* 0x000fe4000801160d */
[----:B------:R-:W-:-:S02]  /*3440*/  USHF.R.S32.HI UR6, URZ, 0x1f, UR8 ;  /* 0x0000001fff067899 */ /* 0x000fc40008011408 */
[----:B------:R-:W-:Y:S02]  /*3450*/  USHF.R.U32.HI UR14, URZ, 0x4, UR14 ;  /* 0x00000004ff0e7899 */ /* 0x000fe4000801160e */
[----:B------:R-:W-:Y:S02]  /*3460*/  ULEA.HI UR6, UR6, UR8, URZ, 0x7 ;  /* 0x0000000806067291 */ /* 0x000fe4000f8f38ff */
[----:B------:R-:W-:Y:S02]  /*3470*/  ULOP3.LUT UR13, UR13, 0x3fff, URZ, 0xc0, !UPT ;  /* 0x00003fff0d0d7892 */ /* 0x000fe4000f8ec0ff */
[----:B------:R-:W-:Y:S02]  /*3480*/  USHF.R.S32.HI UR6, URZ, 0x7, UR6 ;  /* 0x00000007ff067899 */ /* 0x000fe40008011406 */
[----:B------:R-:W-:Y:S02]  /*3490*/  ULOP3.LUT UR14, UR14, 0x3fff, URZ, 0xc0, !UPT ;  /* 0x00003fff0e0e7892 */ /* 0x000fe4000f8ec0ff */
[----:B------:R-:W-:Y:S01]  /*34a0*/  UISETP.LT.AND UP0, UPT, UR6, 0x1, UPT ;  /* 0x000000010600788c */ /* 0x000fe2000bf01270 */
[----:B------:R-:W-:Y:S01]  /*34b0*/  UMOV UR28, 0x0 ;  /* 0x00000000001c7882 */ /* 0x000fe20000000000 */
[----:B------:R-:W-:Y:S01]  /*34c0*/  UMOV UR29, 0x104004a0 ;  /* 0x104004a0001d7882 */ /* 0x000fe20000000000 */
[----:B------:R-:W-:-:S02]  /*34d0*/  ULOP3.LUT UR13, UR13, 0x10000, URZ, 0xfc, !UPT ;  /* 0x000100000d0d7892 */ /* 0x000fc4000f8efcff */
[----:B------:R-:W-:Y:S02]  /*34e0*/  ULOP3.LUT UR14, UR14, 0x10000, URZ, 0xfc, !UPT ;  /* 0x000100000e0e7892 */ /* 0x000fe4000f8efcff */
[----:B------:R-:W-:Y:S01]  /*34f0*/  USEL UR20, UR6, 0x1, !UP0 ;  /* 0x0000000106147887 */ /* 0x000fe2000c000000 */
[----:B------:R-:W-:Y:S01]  /*3500*/  UMOV UR26, 0x0 ;  /* 0x00000000001a7882 */ /* 0x000fe20000000000 */
[----:B------:R-:W-:Y:S01]  /*3510*/  UMOV UR27, 0x104004a0 ;  /* 0x104004a0001b7882 */ /* 0x000fe20000000000 */
[----:B------:R-:W-:Y:S01]  /*3520*/  UMOV UR24, 0x0 ;  /* 0x0000000000187882 */ /* 0x000fe20000000000 */
[----:B------:R-:W-:Y:S01]  /*3530*/  UMOV UR25, 0x104004a0 ;  /* 0x104004a000197882 */ /* 0x000fe20000000000 */
[----:B------:R-:W-:Y:S01]  /*3540*/  UMOV UR22, 0x0 ;  /* 0x0000000000167882 */ /* 0x000fe20000000000 */
[----:B------:R-:W-:Y:S01]  /*3550*/  UMOV UR23, 0x104004a0 ;  /* 0x104004a000177882 */ /* 0x000fe20000000000 */
[----:B-1----:R-:W-:Y:S02]  /*3560*/  R2UR UR21, R2 ;  /* 0x00000000021572ca */ /* 0x002fe400000e0000 */
[----:B------:R-:W-:-:S13]  /*3570*/  CS2R R2, SRZ ;  /* 0x0000000000027805 */ /* 0x000fda000001ff00 */
.L_x_75:
[C---:B------:R-:W-:Y:S02]  /*3580*/  LEA R0, R8.reuse, UR7, 0x3 ;  /* 0x0000000708007c11 */ /* 0x040fe4000f8e18ff */
[----:B------:R-:W-:Y:S02]  /*3590*/  SHF.L.U32 R5, R3, 0x1f, RZ ;  /* 0x0000001f03057819 */ /* 0x000fe400000006ff */
[----:B------:R-:W-:Y:S02]  /*35a0*/  LEA R4, R8, UR7, 0x4 ;  /* 0x0000000708047c11 */ /* 0x000fe4000f8e20ff */
[----:B------:R-:W1:Y:S02]  /*35b0*/  SYNCS.PHASECHK.TRANS64.TRYWAIT P0, [R0+URZ+0xa0], R5 ;  /* 0x0000a005000075a7 */ /* 0x000e6400080011ff */
[----:B-1-34-:R-:W-:Y:S05]  /*35c0*/  @!P0 BRA `(.L_x_68) ;  /* 0x0000008800208947 */ /* 0x01afea0003800000 */
.L_x_162:
[----:B-1----:R-:W1:Y:S01]  /*35d0*/  LDS.128 R4, [R4+0x110] ;  /* 0x0001100004047984 */ /* 0x002e620000000c00 */
[----:B------:R-:W-:Y:S02]  /*35e0*/  VIADD R0, R0, 0xb0 ;  /* 0x000000b000007836 */ /* 0x000fe40000000000 */
[----:B------:R-:W-:Y:S01]  /*35f0*/  VIADD R8, R8, 0x1 ;  /* 0x0000000108087836 */ /* 0x000fe20000000000 */
[----:B------:R-:W-:Y:S01]  /*3600*/  @!PT LDS RZ, [RZ] ;  /* 0x00000000fffff984 */ /* 0x000fe20000000800 */
[----:B------:R-:W-:Y:S01]  /*3610*/  @!PT LDS RZ, [RZ] ;  /* 0x00000000fffff984 */ /* 0x000fe20000000800 */
[----:B------:R-:W-:Y:S01]  /*3620*/  @!PT LDS RZ, [RZ] ;  /* 0x00000000fffff984 */ /* 0x000fe20000000800 */
[----:B------:R-:W-:Y:S01]  /*3630*/  @!PT LDS RZ, [RZ] ;  /* 0x00000000fffff984 */ /* 0x000fe20000000800 */
[----:B------:R2:W-:Y:S06]  /*3640*/  MEMBAR.ALL.CTA ;  /* 0x0000000000007992 */ /* 0x0005ec0000008000 */
[----:B--2---:R-:W2:Y:S01]  /*3650*/  FENCE.VIEW.ASYNC.S ;  /* 0x00000000000073c6 */ /* 0x004ea20000000000 */
[----:B------:R-:W-:-:S04]  /*3660*/  PRMT R0, RZ, 0x654, R0 ;  /* 0x00000654ff007816 */ /* 0x000fc80000000000 */
[----:B--2---:R2:W-:Y:S01]  /*3670*/  SYNCS.ARRIVE.TRANS64.RED.A1T0 RZ, [R0+URZ], RZ ;  /* 0x000000ff00ff79a7 */ /* 0x0045e200081004ff */
[----:B-1----:R-:W-:Y:S01]  /*3680*/  LOP3.LUT P1, RZ, R6, 0x1, RZ, 0xc0, !PT ;  /* 0x0000000106ff7812 */ /* 0x002fe2000782c0ff */
[----:B--2---:R-:W-:-:S12]  /*3690*/  BRA.U UP2, `(.L_x_69) ;  /* 0x0000000502087547 */ /* 0x004fd8000b800000 */
[----:B------:R-:W1:Y:S01]  /*36a0*/  LDCU UR8, c[0x0][0x38c] ;  /* 0x00007180ff0877ac */ /* 0x000e620008000800 */
[----:B------:R-:W-:Y:S02]  /*36b0*/  PLOP3.LUT P2, PT, PT, PT, PT, 0x80, 0x8 ;  /* 0x000000000008781c */ /* 0x000fe40003f4f070 */
[----:B------:R-:W-:Y:S01]  /*36c0*/  SHF.L.U32 R5, R9, 0x1f, RZ ;  /* 0x0000001f09057819 */ /* 0x000fe200000006ff */
[----:B------:R-:W-:Y:S02]  /*36d0*/  ULEA UR9, UR19, UR7, 0x3 ;  /* 0x0000000713097291 */ /* 0x000fe4000f8e18ff */
[----:B------:R-:W-:Y:S02]  /*36e0*/  ULEA UR10, UR19, UR21, 0x8 ;  /* 0x00000015130a7291 */ /* 0x000fe4000f8e40ff */
[----:B-1----:R-:W-:-:S06]  /*36f0*/  UISETP.GE.AND UP0, UPT, UR8, 0x1, UPT ;  /* 0x000000010800788c */ /* 0x002fcc000bf06270 */
[----:B------:R-:W-:-:S05]  /*3700*/  PLOP3.LUT P0, PT, PT, PT, UP0, 0x80, 0x8 ;  /* 0x000000000008781c */ /* 0x000fca0003f0f008 */
[----:B------:R-:W-:-:S08]  /*3710*/  @UP0 ULEA UR8, UR18, UR7, 0x3 ;  /* 0x0000000712080291 */ /* 0x000fd0000f8e18ff */
[----:B------:R-:W-:-:S04]  /*3720*/  @P0 SHF.L.U32 R0, R2, 0x1f, RZ ;  /* 0x0000001f02000819 */ /* 0x000fc800000006ff */
[----:B------:R1:W2:Y:S01]  /*3730*/  @P0 SYNCS.PHASECHK.TRANS64.TRYWAIT P2, [UR8], R0 ;  /* 0x00000000ff0005a7 */ /* 0x0002a20008041108 */
[----:B------:R-:W3:Y:S02]  /*3740*/  SYNCS.PHASECHK.TRANS64.TRYWAIT P0, [UR9+0xd0], R5 ;  /* 0x0000d005ff0075a7 */ /* 0x000ee40008001109 */
[----:B-123--:R-:W-:Y:S05]  /*3750*/  @!P0 BRA `(.L_x_70) ;  /* 0x0000008400d08947 */ /* 0x00efea0003800000 */
.L_x_164:
[----:B------:R-:W-:Y:S01]  /*3760*/  UMOV UR16, UR17 ;  /* 0x0000001100107c82 */ /* 0x000fe20008000000 */
[----:B------:R-:W-:Y:S05]  /*3770*/  BRA.U !UP0, `(.L_x_71) ;  /* 0x0000000108c07547 */ /* 0x000fea000b800000 */
[----:B------:R-:W-:Y:S02]  /*3780*/  UIADD3 UR16, UPT, UPT, UR20, UR17, URZ ;  /* 0x0000001114107290 */ /* 0x000fe4000fffe0ff */
[----:B------:R-:W-:Y:S01]  /*3790*/  UPLOP3.LUT UP3, UPT, UPT, UPT, UPT, 0x40, 0x4 ;  /* 0x000000000004789c */ /* 0x000fe20003f6e870 */
[----:B------:R-:W-:Y:S01]  /*37a0*/  UMOV UR15, UR6 ;  /* 0x00000006000f7c82 */ /* 0x000fe20008000000 */
[----:B------:R-:W-:-:S09]  /*37b0*/  UMOV UR46, UR18 ;  /* 0x00000012002e7c82 */ /* 0x000fd20008000000 */
.L_x_74:
[----:B--2---:R-:W-:Y:S01]  /*37c0*/  ULEA UR8, UR46, UR7, 0x3 ;  /* 0x000000072e087291 */ /* 0x004fe2000f8e18ff */
[----:B---3--:R-:W-:Y:S11]  /*37d0*/  @P2 BRA `(.L_x_72) ;  /* 0x00000000000c2947 */ /* 0x008ff60003800000 */
[----:B-1----:R-:W-:Y:S04]  /*37e0*/  SHF.L.U32 R5, R2, 0x1f, RZ ;  /* 0x0000001f02057819 */ /* 0x002fe800000006ff */
[----:B------:R-:W1:Y:S02]  /*37f0*/  SYNCS.PHASECHK.TRANS64.TRYWAIT P0, [UR8], R5 ;  /* 0x00000005ff0075a7 */ /* 0x000e640008001108 */
[----:B-1----:R-:W-:Y:S05]  /*3800*/  @!P0 BRA `(.L_x_73) ;  /* 0x0000008400bc8947 */ /* 0x002fea0003800000 */
.L_x_72:
[----:B------:R-:W-:Y:S01]  /*3810*/  UISETP.NE.AND UP0, UPT, UR15, 0x1, UPT ;  /* 0x000000010f00788c */ /* 0x000fe2000bf05270 */
[----:B------:R-:W-:Y:S01]  /*3820*/  PLOP3.LUT P2, PT, PT, PT, PT, 0x80, 0x8 ;  /* 0x000000000008781c */ /* 0x000fe20003f4f070 */
[----:B------:R-:W-:Y:S02]  /*3830*/  UIADD3 UR18, UPT, UPT, UR46, 0x1, URZ ;  /* 0x000000012e127890 */ /* 0x000fe4000fffe0ff */
[----:B------:R-:W-:Y:S02]  /*3840*/  ULEA UR32, UR46, UR14, 0xa ;  /* 0x0000000e2e207291 */ /* 0x000fe4000f8e50ff */
[----:B------:R-:W-:Y:S01]  /*3850*/  UISETP.NE.AND UP1, UPT, UR18, 0x5, UPT ;  /* 0x000000051200788c */ /* 0x000fe2000bf25270 */
[----:B------:R-:W-:Y:S01]  /*3860*/  PLOP3.LUT P0, PT, PT, PT, UP0, 0x80, 0x8 ;  /* 0x000000000008781c */ /* 0x000fe20003f0f008 */
[----:B------:R-:W-:Y:S02]  /*3870*/  UIADD3 UR44, UPT, UPT, UR32, 0x2, URZ ;  /* 0x00000002202c7890 */ /* 0x000fe4000fffe0ff */
[----:B------:R-:W-:Y:S02]  /*3880*/  USEL UR31, URZ, 0x1, UP1 ;  /* 0x00000001ff1f7887 */ /* 0x000fe40008800000 */
[----:B------:R-:W-:Y:S02]  /*3890*/  USEL UR18, UR18, URZ, UP1 ;  /* 0x000000ff12127287 */ /* 0x000fe40008800000 */
[----:B------:R-:W-:Y:S02]  /*38a0*/  UIADD3 UR40, UPT, UPT, UR32, 0x4, URZ ;  /* 0x0000000420287890 */ /* 0x000fe4000fffe0ff */
[----:B------:R-:W-:Y:S01]  /*38b0*/  @UP0 ULEA UR30, UR18, UR7, 0x3 ;  /* 0x00000007121e0291 */ /* 0x000fe2000f8e18ff */
[----:B------:R-:W-:Y:S01]  /*38c0*/  LOP3.LUT R2, R2, UR31, RZ, 0x3c, !PT ;  /* 0x0000001f02027c12 */ /* 0x000fe2000f8e3cff */
[----:B------:R-:W-:Y:S02]  /*38d0*/  UIADD3 UR36, UPT, UPT, UR32, 0x6, URZ ;  /* 0x0000000620247890 */ /* 0x000fe4000fffe0ff */
[----:B------:R-:W-:Y:S01]  /*38e0*/  UIADD3 UR8, UPT, UPT, UR8, 0x28, URZ ;  /* 0x0000002808087890 */ /* 0x000fe2000fffe0ff */
[----:B-1----:R-:W-:Y:S01]  /*38f0*/  @P0 SHF.L.U32 R0, R2, 0x1f, RZ ;  /* 0x0000001f02000819 */ /* 0x002fe200000006ff */
[----:B------:R-:W-:Y:S02]  /*3900*/  UIADD3 UR17, UPT, UPT, UR17, 0x1, URZ ;  /* 0x0000000111117890 */ /* 0x000fe4000fffe0ff */
[----:B------:R-:W-:Y:S01]  /*3910*/  UIADD3 UR15, UPT, UPT, UR15, -0x1, URZ ;  /* 0xffffffff0f0f7890 */ /* 0x000fe2000fffe0ff */
[----:B------:R2:W3:Y:S01]  /*3920*/  @P0 SYNCS.PHASECHK.TRANS64.TRYWAIT P2, [UR30], R0 ;  /* 0x00000000ff0005a7 */ /* 0x0004e2000804111e */
[----:B------:R-:W-:Y:S02]  /*3930*/  ULEA UR30, UR46, UR13, 0xa ;  /* 0x0000000d2e1e7291 */ /* 0x000fe4000f8e50ff */
[----:B------:R-:W-:Y:S02]  /*3940*/  UISETP.NE.AND UP0, UPT, UR17, UR16, UPT ;  /* 0x000000101100728c */ /* 0x000fe4000bf05270 */
[----:B------:R-:W-:Y:S02]  /*3950*/  UIADD3 UR42, UPT, UPT, UR30, 0x2, URZ ;  /* 0x000000021e2a7890 */ /* 0x000fe4000fffe0ff */
[----:B------:R-:W-:Y:S02]  /*3960*/  UIADD3 UR38, UPT, UPT, UR30, 0x4, URZ ;  /* 0x000000041e267890 */ /* 0x000fe4000fffe0ff */
[----:B------:R-:W-:Y:S01]  /*3970*/  UIADD3 UR34, UPT, UPT, UR30, 0x6, URZ ;  /* 0x000000061e227890 */ /* 0x000fe2000fffe0ff */
[----:B------:R-:W-:Y:S01]  /*3980*/  UMOV UR33, 0x40004040 ;  /* 0x4000404000217882 */ /* 0x000fe20000000000 */
[----:B------:R-:W-:Y:S01]  /*3990*/  UMOV UR31, 0x40004040 ;  /* 0x40004040001f7882 */ /* 0x000fe20000000000 */
[----:B------:R-:W-:Y:S01]  /*39a0*/  UMOV UR45, 0x40004040 ;  /* 0x40004040002d7882 */ /* 0x000fe20000000000 */
[----:B------:R2:W-:Y:S01]  /*39b0*/  UTCIMMA.2CTA gdesc[UR30], gdesc[UR32], tmem[UR10], tmem[UR28], idesc[UR29], UP3 ;  /* 0x00ff1c201e0075ea */ /* 0x0005e20009a0010a */
[----:B------:R-:W-:Y:S01]  /*39c0*/  UPLOP3.LUT UP3, UPT, UPT, UPT, UPT, 0x80, 0x8 ;  /* 0x000000000008789c */ /* 0x000fe20003f6f070 */
[----:B------:R-:W-:Y:S01]  /*39d0*/  UMOV UR43, 0x40004040 ;  /* 0x40004040002b7882 */ /* 0x000fe20000000000 */
[----:B------:R-:W-:Y:S01]  /*39e0*/  UMOV UR41, 0x40004040 ;  /* 0x4000404000297882 */ /* 0x000fe20000000000 */
[----:B------:R2:W-:Y:S01]  /*39f0*/  UTCIMMA.2CTA gdesc[UR42], gdesc[UR44], tmem[UR10], tmem[UR26], idesc[UR27], UPT ;  /* 0x00ff1a2c2a0075ea */ /* 0x0005e2000ba0010a */
[----:B------:R-:W-:Y:S01]  /*3a00*/  UMOV UR39, 0x40004040 ;  /* 0x4000404000277882 */ /* 0x000fe20000000000 */
[----:B------:R-:W-:Y:S01]  /*3a10*/  UMOV UR37, 0x40004040 ;  /* 0x4000404000257882 */ /* 0x000fe20000000000 */
[----:B------:R-:W-:Y:S01]  /*3a20*/  UMOV UR35, 0x40004040 ;  /* 0x4000404000237882 */ /* 0x000fe20000000000 */
[----:B------:R2:W-:Y:S01]  /*3a30*/  UTCIMMA.2CTA gdesc[UR38], gdesc[UR40], tmem[UR10], tmem[UR24], idesc[UR25], UPT ;  /* 0x00ff1828260075ea */ /* 0x0005e2000ba0010a */
[----:B------:R2:W-:Y:S01]  /*3a40*/  UTCIMMA.2CTA gdesc[UR34], gdesc[UR36], tmem[UR10], tmem[UR22], idesc[UR23], UPT ;  /* 0x00ff1624220075ea */ /* 0x0005e2000ba0010a */
[----:B------:R2:W-:Y:S01]  /*3a50*/  UTCBAR.2CTA.MULTICAST [UR8], URZ, UR12 ;  /* 0x000000ff080073e9 */ /* 0x0005e2000820080c */
[----:B------:R-:W-:Y:S01]  /*3a60*/  UMOV UR46, UR18 ;  /* 0x00000012002e7c82 */ /* 0x000fe20008000000 */
[----:B------:R-:W-:Y:S05]  /*3a70*/  BRA.U UP0, `(.L_x_74) ;  /* 0xfffffffd00507547 */ /* 0x000fea000b83ffff */
.L_x_71:
[----:B------:R-:W-:Y:S01]  /*3a80*/  UIADD3 UR9, UPT, UPT, UR9, 0xc0, URZ ;  /* 0x000000c009097890 */ /* 0x000fe2000fffe0ff */
[----:B------:R-:W-:-:S08]  /*3a90*/  UMOV UR17, UR16 ;  /* 0x0000001000117c82 */ /* 0x000fd00008000000 */
[----:B------:R4:W-:Y:S01]  /*3aa0*/  UTCBAR.2CTA.MULTICAST [UR9], URZ, UR11 ;  /* 0x000000ff090073e9 */ /* 0x0009e2000820080b */
[----:B------:R-:W-:Y:S02]  /*3ab0*/  NOP ;  /* 0x0000000000007918 */ /* 0x000fe40000000000 */
.L_x_69:
[----:B------:R-:W-:Y:S01]  /*3ac0*/  UIADD3 UR19, UPT, UPT, UR19, 0x1, URZ ;  /* 0x0000000113137890 */ /* 0x000fe2000fffe0ff */
[----:B------:R-:W-:-:S03]  /*3ad0*/  ISETP.NE.AND P0, PT, R8, 0x2, PT ;  /* 0x000000020800780c */ /* 0x000fc60003f05270 */
[----:B------:R-:W-:Y:S01]  /*3ae0*/  UISETP.NE.AND UP0, UPT, UR19, 0x2, UPT ;  /* 0x000000021300788c */ /* 0x000fe2000bf05270 */
[----:B-12---:R-:W-:Y:S02]  /*3af0*/  SEL R0, RZ, 0x1, P0 ;  /* 0x00000001ff007807 */ /* 0x006fe40000000000 */
[----:B------:R-:W-:Y:S01]  /*3b00*/  SEL R8, R8, RZ, P0 ;  /* 0x000000ff08087207 */ /* 0x000fe20000000000 */
[----:B------:R-:W-:Y:S01]  /*3b10*/  USEL UR8, URZ, 0x1, UP0 ;  /* 0x00000001ff087887 */ /* 0x000fe20008000000 */
[----:B------:R-:W-:Y:S01]  /*3b20*/  LOP3.LUT R3, R3, R0, RZ, 0x3c, !PT ;  /* 0x0000000003037212 */ /* 0x000fe200078e3cff */
[----:B------:R-:W-:-:S04]  /*3b30*/  USEL UR19, UR19, URZ, UP0 ;  /* 0x000000ff13137287 */ /* 0x000fc80008000000 */
[----:B------:R-:W-:Y:S01]  /*3b40*/  LOP3.LUT R9, R9, UR8, RZ, 0x3c, !PT ;  /* 0x0000000809097c12 */ /* 0x000fe2000f8e3cff */
[----:B------:R-:W-:Y:S07]  /*3b50*/  @P1 BRA `(.L_x_75) ;  /* 0xfffffff800881947 */ /* 0x000fee000383ffff */
[----:B------:R-:W1:Y:S01]  /*3b60*/  S2UR UR6, SR_CgaCtaId ;  /* 0x00000000000679c3 */ /* 0x000e620000008800 */
[----:B------:R-:W-:Y:S01]  /*3b70*/  ELECT P0, URZ, PT ;  /* 0x0000000000ff782f */ /* 0x000fe20003800000 */
[----:B------:R-:W-:Y:S01]  /*3b80*/  HFMA2 R0, -RZ, RZ, 0, 5.9604644775390625e-08 ;  /* 0x00000001ff007431 */ /* 0x000fe200000001ff */
[----:B------:R-:W-:-:S05]  /*3b90*/  UMOV UR8, 0x40 ;  /* 0x0000004000087882 */ /* 0x000fca0000000000 */
[----:B------:R-:W-:Y:S01]  /*3ba0*/  UVIRTCOUNT.DEALLOC.SMPOOL 0x80 ;  /* 0x000000800000784c */ /* 0x000fe20000000000 */
[----:B------:R-:W-:Y:S02]  /*3bb0*/  UISETP.NE.AND UP0, UPT, UR5, URZ, UPT ;  /* 0x000000ff0500728c */ /* 0x000fe4000bf05270 */
[----:B-1----:R-:W-:-:S09]  /*3bc0*/  ULEA UR6, UR6, UR8, 0x18 ;  /* 0x0000000806067291 */ /* 0x002fd2000f8ec0ff */
[----:B------:R1:W-:Y:S01]  /*3bd0*/  @P0 STS.U8 [UR6+0x1c], R0 ;  /* 0x00001c00ff000988 */ /* 0x0003e20008000006 */
[----:B------:R-:W-:Y:S05]  /*3be0*/  BRA.U UP0, `(.L_x_76) ;  /* 0x0000000100587547 */ /* 0x000fea000b800000 */
[----:B------:R-:W-:Y:S01]  /*3bf0*/  UIADD3 UR8, UPT, UPT, UR7, 0xd0, URZ ;  /* 0x000000d007087890 */ /* 0x000fe2000fffe0ff */
[----:B------:R-:W-:-:S03]  /*3c00*/  SHF.L.U32 R3, R9, 0x1f, RZ ;  /* 0x0000001f09037819 */ /* 0x000fc600000006ff */
[----:B------:R-:W-:-:S09]  /*3c10*/  ULEA UR5, UR19, UR8, 0x3 ;  /* 0x0000000813057291 */ /* 0x000fd2000f8e18ff */
[----:B------:R-:W2:Y:S02]  /*3c20*/  SYNCS.PHASECHK.TRANS64.TRYWAIT P0, [UR5], R3 ;  /* 0x00000003ff0075a7 */ /* 0x000ea40008001105 */
[----:B--2---:R-:W-:Y:S05]  /*3c30*/  @!P0 BRA `(.L_x_77) ;  /* 0x0000008000c88947 */ /* 0x004fea0003800000 */
.L_x_167:
[----:B----4-:R-:W-:-:S04]  /*3c40*/  UIADD3 UR9, UPT, UPT, UR19, 0x1, URZ ;  /* 0x0000000113097890 */ /* 0x010fc8000fffe0ff */
[----:B------:R-:W-:-:S04]  /*3c50*/  UISETP.NE.AND UP1, UPT, UR9, 0x2, UPT ;  /* 0x000000020900788c */ /* 0x000fc8000bf25270 */
[----:B------:R-:W-:Y:S02]  /*3c60*/  USEL UR5, URZ, 0x1, UP1 ;  /* 0x00000001ff057887 */ /* 0x000fe40008800000 */
[----:B------:R-:W-:-:S04]  /*3c70*/  USEL UR9, UR9, URZ, UP1 ;  /* 0x000000ff09097287 */ /* 0x000fc80008800000 */
[----:B------:R-:W-:Y:S01]  /*3c80*/  ULEA UR9, UR9, UR8, 0x3 ;  /* 0x0000000809097291 */ /* 0x000fe2000f8e18ff */
[----:B-1----:R-:W-:-:S04]  /*3c90*/  LOP3.LUT R3, R9, UR5, RZ, 0x3c, !PT ;  /* 0x0000000509037c12 */ /* 0x002fc8000f8e3cff */
[----:B------:R-:W-:Y:S01]  /*3ca0*/  SHF.L.U32 R3, R3, 0x1f, RZ ;  /* 0x0000001f03037819 */ /* 0x000fe200000006ff */
[----:B------:R-:W-:-:S04]  /*3cb0*/  IMAD.U32 R0, RZ, RZ, UR9 ;  /* 0x00000009ff007e24 */ /* 0x000fc8000f8e00ff */
[----:B------:R1:W2:Y:S03]  /*3cc0*/  SYNCS.PHASECHK.TRANS64.TRYWAIT P0, [R0+URZ], R3 ;  /* 0x00000003000075a7 */ /* 0x0002a600080011ff */
[----:B--2---:R-:W-:Y:S05]  /*3cd0*/  @!P0 NANOSLEEP.SYNCS 0x989680 ;  /* 0x009896800000895d */ /* 0x004fea0003900000 */
[----:B------:R-:W2:Y:S02]  /*3ce0*/  @!P0 SYNCS.PHASECHK.TRANS64 P0, [R0+URZ], R3 ;  /* 0x00000003000085a7 */ /* 0x000ea400080010ff */
[----:B--2---:R-:W-:Y:S05]  /*3cf0*/  @P0 BRA `(.L_x_78) ;  /* 0x0000000000200947 */ /* 0x004fea0003800000 */
.L_x_79:
[----:B--2---:R2:W4:Y:S02]  /*3d00*/  SYNCS.PHASECHK.TRANS64.TRYWAIT P0, [R0+URZ], R3 ;  /* 0x00000003000075a7 */ /* 0x00452400080011ff */
[----:B----4-:R-:W-:Y:S05]  /*3d10*/  @!P0 NANOSLEEP.SYNCS 0x989680 ;  /* 0x009896800000895d */ /* 0x010fea0003900000 */
[----:B------:R-:W4:Y:S02]  /*3d20*/  @!P0 SYNCS.PHASECHK.TRANS64 P0, [R0+URZ], R3 ;  /* 0x00000003000085a7 */ /* 0x000f2400080010ff */
[----:B----4-:R-:W-:Y:S05]  /*3d30*/  @!P0 BRA `(.L_x_79) ;  /* 0xfffffffc00f08947 */ /* 0x010fea000383ffff */
[----:B------:R-:W-:Y:S05]  /*3d40*/  BRA `(.L_x_78) ;  /* 0x00000000000c7947 */ /* 0x000fea0003800000 */
.L_x_76:
[----:B------:R-:W-:-:S04]  /*3d50*/  UIADD3 UR5, UPT, UPT, UR7, 0x100, URZ ;  /* 0x0000010007057890 */ /* 0x000fc8000fffe0ff */
[----:B------:R-:W-:-:S09]  /*3d60*/  UPRMT UR5, UR4, 0x654, UR5 ;  /* 0x0000065404057896 */ /* 0x000fd20008000005 */
[----:B------:R-:W-:Y:S03]  /*3d70*/  SYNCS.ARRIVE.TRANS64.RED.A1T0 RZ, [UR5], RZ ;  /* 0x000000ffffff79a7 */ /* 0x000fe60008100405 */
.L_x_78:
[----:B-12---:R-:W-:Y:S01]  /*3d80*/  SHF.L.U32 R3, RZ, 0x1f, RZ ;  /* 0x0000001fff037819 */ /* 0x006fe200000006ff */
[----:B------:R-:W-:Y:S01]  /*3d90*/  UIADD3 UR5, UPT, UPT, UR7, 0x100, URZ ;  /* 0x0000010007057890 */ /* 0x000fe2000fffe0ff */
[----:B------:R-:W-:Y:S02]  /*3da0*/  PLOP3.LUT P0, PT, PT, PT, UP0, 0x80, 0x8 ;  /* 0x000000000008781c */ /* 0x000fe40003f0f008 */
[----:B------:R-:W1:Y:S02]  /*3db0*/  SYNCS.PHASECHK.TRANS64.TRYWAIT P1, [UR7+0x100], R3 ;  /* 0x00010003ff0075a7 */ /* 0x000e640008021107 */
[----:B-1----:R-:W-:Y:S09]  /*3dc0*/  @!P1 BRA `(.L_x_80) ;  /* 0x00000080007c9947 */ /* 0x002ff20003800000 */
.L_x_169:
[----:B------:R-:W-:Y:S01]  /*3dd0*/  @!UP0 UPRMT UR5, UR4, 0x654, UR5 ;  /* 0x0000065404058896 */ /* 0x000fe20008000005 */
[----:B------:R-:W-:Y:S02]  /*3de0*/  UMOV UR8, 0xffff ;  /* 0x0000ffff00087882 */ /* 0x000fe40000000000 */
[----:B------:R-:W-:-:S06]  /*3df0*/  UMOV UR4, 0x1 ;  /* 0x0000000100047882 */ /* 0x000fcc0000000000 */
[----:B------:R-:W-:Y:S01]  /*3e00*/  @!P0 SYNCS.ARRIVE.TRANS64.RED.A1T0 RZ, [UR5], RZ ;  /* 0x000000ffffff89a7 */ /* 0x000fe20008100405 */
[----:B------:R-:W-:Y:S01]  /*3e10*/  NOP ;  /* 0x0000000000007918 */ /* 0x000fe20000000000 */
[----:B-1----:R-:W1:Y:S01]  /*3e20*/  LDS R0, [UR6+0x14] ;  /* 0x00001406ff007984 */ /* 0x002e620008000800 */
[----:B------:R-:W-:-:S04]  /*3e30*/  ULOP3.LUT UR5, UR21, 0xffff, URZ, 0xc0, !UPT ;  /* 0x0000ffff15057892 */ /* 0x000fc8000f8ec0ff */
[----:B------:R-:W-:-:S04]  /*3e40*/  USHF.R.U32.HI UR5, URZ, 0x5, UR5 ;  /* 0x00000005ff057899 */ /* 0x000fc80008011605 */
[----:B------:R-:W-:Y:S02]  /*3e50*/  USHF.L.U32 UR8, UR8, UR5, URZ ;  /* 0x0000000508087299 */ /* 0x000fe400080006ff */
[----:B------:R-:W-:-:S04]  /*3e60*/  USHF.L.U32 UR4, UR4, UR5, URZ ;  /* 0x0000000504047299 */ /* 0x000fc800080006ff */
[----:B-1----:R-:W-:-:S04]  /*3e70*/  LOP3.LUT R0, R0, UR8, RZ, 0xc0, !PT ;  /* 0x0000000800007c12 */ /* 0x002fc8000f8ec0ff */
[----:B------:R-:W-:-:S13]  /*3e80*/  ISETP.NE.AND P0, PT, R0, UR8, PT ;  /* 0x0000000800007c0c */ /* 0x000fda000bf05270 */
[----:B------:R-:W-:Y:S05]  /*3e90*/  @P0 BRA `(.L_x_81) ;  /* 0x0000000000580947 */ /* 0x000fea0003800000 */
[----:B------:R-:W1:Y:S02]  /*3ea0*/  LDS R0, [UR6+0x18] ;  /* 0x00001806ff007984 */ /* 0x000e640008000800 */
[----:B-1----:R-:W-:-:S04]  /*3eb0*/  LOP3.LUT R0, R0, UR4, RZ, 0xc0, !PT ;  /* 0x0000000400007c12 */ /* 0x002fc8000f8ec0ff */
[----:B------:R-:W-:-:S13]  /*3ec0*/  ISETP.NE.AND P0, PT, R0, UR4, PT ;  /* 0x0000000400007c0c */ /* 0x000fda000bf05270 */
[----:B------:R-:W-:Y:S05]  /*3ed0*/  @P0 BRA `(.L_x_82) ;  /* 0x00000000003c0947 */ /* 0x000fea0003800000 */
[----:B------:R-:W1:Y:S01]  /*3ee0*/  S2R R2, SR_LANEID ;  /* 0x0000000000027919 */ /* 0x000e620000000000 */
[----:B------:R-:W-:Y:S01]  /*3ef0*/  ULOP3.LUT UR8, URZ, UR8, URZ, 0x33, !UPT ;  /* 0x00000008ff087292 */ /* 0x000fe2000f8e33ff */
[----:B------:R-:W-:Y:S01]  /*3f00*/  LOP3.LUT R4, RZ, UR4, RZ, 0x33, !PT ;  /* 0x00000004ff047c12 */ /* 0x000fe2000f8e33ff */
[----:B------:R-:W-:Y:S02]  /*3f10*/  VOTEU.ANY UR7, UPT, PT ;  /* 0x0000000000077886 */ /* 0x000fe400038e0100 */
[----:B------:R-:W-:Y:S01]  /*3f20*/  UFLO.U32 UR7, UR7 ;  /* 0x00000007000772bd */ /* 0x000fe200080e0000 */
[----:B------:R-:W2:Y:S01]  /*3f30*/  REDUX UR4, R4 ;  /* 0x00000000040473c4 */ /* 0x000ea20000000000 */
[----:B------:R-:W-:-:S06]  /*3f40*/  IMAD.U32 R0, RZ, RZ, UR8 ;  /* 0x00000008ff007e24 */ /* 0x000fcc000f8e00ff */
[----:B------:R1:W-:Y:S01]  /*3f50*/  UTCATOMSWS.AND URZ, UR8 ;  /* 0x0000000800ff79e3 */ /* 0x0003e20008000000 */
[----:B------:R-:W3:Y:S01]  /*3f60*/  REDUX UR5, R0 ;  /* 0x00000000000573c4 */ /* 0x000ee20000000000 */
[----:B-1----:R-:W-:Y:S01]  /*3f70*/  ISETP.EQ.U32.AND P0, PT, R2, UR7, PT ;  /* 0x0000000702007c0c */ /* 0x002fe2000bf02070 */
[----:B--2---:R-:W-:Y:S01]  /*3f80*/  IMAD.U32 R2, RZ, RZ, UR4 ;  /* 0x00000004ff027e24 */ /* 0x004fe2000f8e00ff */
[----:B---3--:R-:W-:-:S11]  /*3f90*/  MOV R3, UR5 ;  /* 0x0000000500037c02 */ /* 0x008fd60008000f00 */
[----:B------:R1:W-:Y:S04]  /*3fa0*/  @P0 ATOMS.AND RZ, [UR6+0x14], R3 ;  /* 0x00001403ffff098c */ /* 0x0003e8000a800006 */
[----:B------:R1:W-:Y:S01]  /*3fb0*/  @P0 ATOMS.AND RZ, [UR6+0x18], R2 ;  /* 0x00001802ffff098c */ /* 0x0003e2000a800006 */
[----:B------:R-:W-:Y:S05]  /*3fc0*/  BRA `(.L_x_83) ;  /* 0x0000000000147947 */ /* 0x000fea0003800000 */
.L_x_82:
[----:B------:R-:W-:Y:S02]  /*3fd0*/  MOV R2, 0x3ff0 ;  /* 0x00003ff000027802 */ /* 0x000fe40000000f00 */
[----:B---345:R-:W-:Y:S05]  /*3fe0*/  CALL.REL.NOINC `($__internal_0_$__cuda_sm10x_tcgen05_guardrail_trap_col_being_dealloced_not_returned_by_alloc) ;  /* 0x0000008400587944 */ /* 0x038fea0003c00000 */
[----:B------:R-:W-:Y:S05]  /*3ff0*/  BRA `(.L_x_83) ;  /* 0x0000000000087947 */ /* 0x000fea0003800000 */
.L_x_81:
[----:B------:R-:W-:Y:S02]  /*4000*/  MOV R2, 0x4020 ;  /* 0x0000402000027802 */ /* 0x000fe40000000f00 */
[----:B---345:R-:W-:Y:S05]  /*4010*/  CALL.REL.NOINC `($__internal_2_$__cuda_sm10x_tcgen05_guardrail_trap_unallocated_columns_being_dealloced) ;  /* 0x0000008400647944 */ /* 0x038fea0003c00000 */
.L_x_83:
[----:B------:R-:W-:Y:S01]  /*4020*/  NOP ;  /* 0x0000000000007918 */ /* 0x000fe20000000000 */
[----:B----4-:R-:W-:Y:S05]  /*4030*/  EXIT ;  /* 0x000000000000794d */ /* 0x010fea0003800000 */
.L_x_56:
[----:B------:R-:W-:-:S09]  /*4040*/  UISETP.NE.OR UP5, UPT, UR10, 0x3, !UP5 ;  /* 0x000000030a00788c */ /* 0x000fd2000efa5670 */
[----:B------:R-:W-:Y:S05]  /*4050*/  BRA.U UP5, `(.L_x_84) ;  /* 0x0000001105147547 */ /* 0x000fea000b800000 */
[----:B------:R-:W1:Y:S01]  /*4060*/  LDC R0, c[0x0][0xb30] ;  /* 0x0002cc00ff007b82 */ /* 0x000e620000000800 */
[----:B------:R-:W2:Y:S01]  /*4070*/  LDCU.64 UR8, c[0x0][0x888] ;  /* 0x00011100ff0877ac */ /* 0x000ea20008000a00 */
[----:B------:R-:W-:Y:S02]  /*4080*/  HFMA2 R29, -RZ, RZ, 0, 0 ;  /* 0x00000000ff1d7431 */ /* 0x000fe400000001ff */
[----:B------:R-:W-:Y:S01]  /*4090*/  IMAD.MOV.U32 R31, RZ, RZ, 0x1 ;  /* 0x00000001ff1f7424 */ /* 0x000fe200078e00ff */
[----:B------:R-:W-:Y:S01]  /*40a0*/  MOV R23, 0x2000 ;  /* 0x0000200000177802 */ /* 0x000fe20000000f00 */
[----:B------:R-:W3:Y:S01]  /*40b0*/  LDCU.64 UR4, c[0x0][0x890] ;  /* 0x00011200ff0477ac */ /* 0x000ee20008000a00 */
[----:B------:R-:W-:Y:S01]  /*40c0*/  IMAD.MOV.U32 R30, RZ, RZ, RZ ;  /* 0x000000ffff1e7224 */ /* 0x000fe200078e00ff */
[----:B------:R-:W4:Y:S01]  /*40d0*/  LDC R19, c[0x0][0x370] ;  /* 0x0000dc00ff137b82 */ /* 0x000f220000000800 */
[----:B------:R-:W-:Y:S01]  /*40e0*/  UMOV UR7, 0x400 ;  /* 0x0000040000077882 */ /* 0x000fe20000000000 */
[----:B------:R-:W-:-:S02]  /*40f0*/  UPLOP3.LUT UP1, UPT, UPT, UPT, UPT, 0x40, 0x4 ;  /* 0x000000000004789c */ /* 0x000fc40003f2e870 */
[----:B------:R-:W-:-:S04]  /*4100*/  ULEA UR7, UR37, UR7, 0x18 ;  /* 0x0000000725077291 */ /* 0x000fc8000f8ec0ff */
[----:B------:R-:W4:Y:S01]  /*4110*/  LDC R2, c[0x0][0xb0c] ;  /* 0x0002c300ff027b82 */ /* 0x000f220000000800 */
[----:B------:R-:W-:Y:S02]  /*4120*/  UIADD3 UR13, UPT, UPT, UR7, 0x68, URZ ;  /* 0x00000068070d7890 */ /* 0x000fe4000fffe0ff */
[----:B--2---:R-:W-:Y:S02]  /*4130*/  UISETP.NE.U32.AND UP2, UPT, UR8, URZ, UPT ;  /* 0x000000ff0800728c */ /* 0x004fe4000bf45070 */
[----:B------:R-:W-:Y:S02]  /*4140*/  UIADD3 UR33, UPT, UPT, UR7, 0x50, URZ ;  /* 0x0000005007217890 */ /* 0x000fe4000fffe0ff */
[----:B---3--:R-:W-:Y:S01]  /*4150*/  UISETP.NE.U32.AND UP3, UPT, UR4, URZ, UPT ;  /* 0x000000ff0400728c */ /* 0x008fe2000bf65070 */
[----:B------:R-:W2:Y:S01]  /*4160*/  LDC R18, c[0x0][0xb20] ;  /* 0x0002c800ff127b82 */ /* 0x000ea20000000800 */
[----:B-1----:R-:W-:Y:S01]  /*4170*/  ISETP.NE.AND P1, PT, R0, 0x1, PT ;  /* 0x000000010000780c */ /* 0x002fe20003f25270 */
[----:B------:R-:W-:-:S02]  /*4180*/  UISETP.NE.AND.EX UP2, UPT, UR9, URZ, UPT, UP2 ;  /* 0x000000ff0900728c */ /* 0x000fc4000bf45320 */
[----:B------:R-:W-:Y:S02]  /*4190*/  UIADD3 UR25, UPT, UPT, UR7, 0x58, URZ ;  /* 0x0000005807197890 */ /* 0x000fe4000fffe0ff */
[----:B------:R-:W-:Y:S02]  /*41a0*/  UIADD3 UR17, UPT, UPT, UR7, 0x60, URZ ;  /* 0x0000006007117890 */ /* 0x000fe4000fffe0ff */
[----:B------:R-:W1:Y:S01]  /*41b0*/  LDC.64 R32, c[0x0][0x348] ;  /* 0x0000d200ff207b82 */ /* 0x000e620000000a00 */
[----:B------:R-:W-:Y:S02]  /*41c0*/  UPRMT UR13, UR37, 0x654, UR13 ;  /* 0x00000654250d7896 */ /* 0x000fe4000800000d */
[----:B------:R-:W-:-:S05]  /*41d0*/  UISETP.NE.AND.EX UP3, UPT, UR5, URZ, UPT, UP3 ;  /* 0x000000ff0500728c */ /* 0x000fca000bf65330 */
[----:B------:R-:W3:Y:S08]  /*41e0*/  LDC.64 R16, c[0x0][0xb10] ;  /* 0x0002c400ff107b82 */ /* 0x000ef00000000a00 */
[----:B------:R-:W1:Y:S08]  /*41f0*/  LDC.64 R6, c[0x0][0xb18] ;  /* 0x0002c600ff067b82 */ /* 0x000e700000000a00 */
[----:B------:R-:W1:Y:S08]  /*4200*/  LDC.64 R4, c[0x0][0xb28] ;  /* 0x0002ca00ff047b82 */ /* 0x000e700000000a00 */
[----:B--2-4-:R-:W1:Y:S02]  /*4210*/  LDC R22, c[0x0][0x374] ;  /* 0x0000dd00ff167b82 */ /* 0x014e640000000800 */
.L_x_95:
[C---:B------:R-:W-:Y:S02]  /*4220*/  LEA R0, R30.reuse, UR7, 0x3 ;  /* 0x000000071e007c11 */ /* 0x040fe4000f8e18ff */
[----:B------:R-:W-:Y:S02]  /*4230*/  SHF.L.U32 R3, R29, 0x1f, RZ ;  /* 0x0000001f1d037819 */ /* 0x000fe400000006ff */
[----:B------:R-:W-:Y:S02]  /*4240*/  LEA R24, R30, UR7, 0x4 ;  /* 0x000000071e187c11 */ /* 0x000fe4000f8e20ff */
[----:B--2---:R-:W2:Y:S02]  /*4250*/  SYNCS.PHASECHK.TRANS64.TRYWAIT P0, [R0+URZ+0xa0], R3 ;  /* 0x0000a003000075a7 */ /* 0x004ea400080011ff */
[----:B--2---:R-:W-:Y:S05]  /*4260*/  @!P0 BRA `(.L_x_85) ;  /* 0x0000007c006c8947 */ /* 0x004fea0003800000 */
.L_x_170:
[----:B------:R-:W-:Y:S01]  /*4270*/  ISETP.GE.AND P0, PT, R72, 0x1, PT ;  /* 0x000000014800780c */ /* 0x000fe20003f06270 */
[----:B------:R-:W4:Y:S01]  /*4280*/  LDS.128 R24, [R24+0x110] ;  /* 0x0001100018187984 */ /* 0x000f220000000c00 */
[----:B--2---:R-:W-:Y:S01]  /*4290*/  VIADD R0, R0, 0xb0 ;  /* 0x000000b000007836 */ /* 0x004fe20000000000 */
[----:B------:R-:W-:Y:S01]  /*42a0*/  @!PT LDS RZ, [RZ] ;  /* 0x00000000fffff984 */ /* 0x000fe20000000800 */
[----:B------:R-:W-:Y:S01]  /*42b0*/  @!PT LDS RZ, [RZ] ;  /* 0x00000000fffff984 */ /* 0x000fe20000000800 */
[----:B------:R-:W-:Y:S01]  /*42c0*/  @!PT LDS RZ, [RZ] ;  /* 0x00000000fffff984 */ /* 0x000fe20000000800 */
[----:B------:R-:W-:Y:S01]  /*42d0*/  @!PT LDS RZ, [RZ] ;  /* 0x00000000fffff984 */ /* 0x000fe20000000800 */
[----:B------:R2:W-:Y:S06]  /*42e0*/  MEMBAR.ALL.CTA ;  /* 0x0000000000007992 */ /* 0x0005ec0000008000 */
[----:B--2---:R-:W2:Y:S01]  /*42f0*/  FENCE.VIEW.ASYNC.S ;  /* 0x00000000000073c6 */ /* 0x004ea20000000000 */
[----:B------:R-:W-:Y:S04]  /*4300*/  PRMT R0, RZ, 0x654, R0 ;  /* 0x00000654ff007816 */ /* 0x000fe80000000000 */
[----:B--2---:R2:W-:Y:S01]  /*4310*/  SYNCS.ARRIVE.TRANS64.RED.A1T0 RZ, [R0+URZ], RZ ;  /* 0x000000ff00ff79a7 */ /* 0x0045e200081004ff */
[----:B----4-:R-:W-:Y:S11]  /*4320*/  LOP3.LUT P3, RZ, R26, 0x1, RZ, 0xc0, !PT ;  /* 0x000000011aff7812 */ /* 0x010ff6000786c0ff */
[----:B------:R-:W-:Y:S02]  /*4330*/  @!UPT UIADD3 URZ, UPT, UPT, URZ, URZ, URZ ;  /* 0x000000fffffff290 */ /* 0x000fe4000fffe0ff */
[----:B------:R-:W-:Y:S02]  /*4340*/  @P3 MOV R13, R24 ;  /* 0x00000018000d3202 */ /* 0x000fe40000000f00 */
[----:B------:R-:W-:Y:S01]  /*4350*/  @P3 LOP3.LUT R8, R25, 0xffff, RZ, 0xc0, !PT ;  /* 0x0000ffff19083812 */ /* 0x000fe200078ec0ff */
[----:B--2---:R-:W-:Y:S06]  /*4360*/  @!P0 BRA `(.L_x_86) ;  /* 0x0000000000a48947 */ /* 0x004fec0003800000 */
[----:B-1----:R-:W-:Y:S01]  /*4370*/  IMAD.HI.U32 R35, R22, R7, RZ ;  /* 0x0000000716237227 */ /* 0x002fe200078e00ff */
[----:B------:R-:W-:Y:S02]  /*4380*/  ISETP.NE.AND P0, PT, R6, 0x1, PT ;  /* 0x000000010600780c */ /* 0x000fe40003f05270 */
[----:B------:R-:W-:Y:S01]  /*4390*/  ISETP.NE.AND P2, PT, R72, 0x1, PT ;  /* 0x000000014800780c */ /* 0x000fe20003f45270 */
[----:B---3--:R-:W-:Y:S01]  /*43a0*/  IMAD.HI.U32 R34, R19, R16, RZ ;  /* 0x0000001013227227 */ /* 0x008fe200078e00ff */
[----:B------:R-:W-:Y:S02]  /*43b0*/  SHF.R.U32.HI R35, RZ, R18, R35 ;  /* 0x00000012ff237219 */ /* 0x000fe40000011623 */
[----:B------:R-:W-:Y:S01]  /*43c0*/  ISETP.NE.AND P4, PT, R2, 0x1, PT ;  /* 0x000000010200780c */ /* 0x000fe20003f85270 */
[----:B------:R-:W-:Y:S01]  /*43d0*/  IMAD.HI.U32 R36, R13, R16, RZ ;  /* 0x000000100d247227 */ /* 0x000fe200078e00ff */
[----:B------:R-:W-:Y:S02]  /*43e0*/  SHF.R.U32.HI R34, RZ, R17, R34 ;  /* 0x00000011ff227219 */ /* 0x000fe40000011622 */
[----:B------:R-:W-:Y:S01]  /*43f0*/  SEL R3, R22, R35, !P0 ;  /* 0x0000002316037207 */ /* 0x000fe20004000000 */
[C---:B------:R-:W-:Y:S01]  /*4400*/  IMAD.HI.U32 R35, R8.reuse, R7, RZ ;  /* 0x0000000708237227 */ /* 0x040fe200078e00ff */
[----:B------:R-:W-:Y:S02]  /*4410*/  SEL R11, R19, R34, !P4 ;  /* 0x00000022130b7207 */ /* 0x000fe40006000000 */
[----:B------:R-:W-:Y:S01]  /*4420*/  SHF.R.U32.HI R36, RZ, R17, R36 ;  /* 0x00000011ff247219 */ /* 0x000fe20000011624 */
[----:B------:R-:W-:Y:S01]  /*4430*/  IMAD.HI.U32 R38, R3, R4, RZ ;  /* 0x0000000403267227 */ /* 0x000fe200078e00ff */
[----:B------:R-:W-:Y:S03]  /*4440*/  SHF.R.U32.HI R35, RZ, R18, R35 ;  /* 0x00000012ff237219 */ /* 0x000fe60000011623 */
[----:B------:R-:W-:Y:S01]  /*4450*/  IMAD.HI.U32 R34, R11, R4, RZ ;  /* 0x000000040b227227 */ /* 0x000fe200078e00ff */
[----:B------:R-:W-:Y:S02]  /*4460*/  @P2 SHF.R.U32.HI R3, RZ, R5, R38 ;  /* 0x00000005ff032219 */ /* 0x000fe40000011626 */
[----:B------:R-:W-:Y:S02]  /*4470*/  SEL R9, R8, R35, !P0 ;  /* 0x0000002308097207 */ /* 0x000fe40004000000 */
[----:B------:R-:W-:Y:S01]  /*4480*/  @P2 SHF.R.U32.HI R11, RZ, R5, R34 ;  /* 0x00000005ff0b2219 */ /* 0x000fe20000011622 */
[C---:B------:R-:W-:Y:S01]  /*4490*/  IMAD R10, R72.reuse, R3, RZ ;  /* 0x00000003480a7224 */ /* 0x040fe200078e02ff */
[----:B------:R-:W-:Y:S01]  /*44a0*/  SEL R3, R13, R36, !P4 ;  /* 0x000000240d037207 */ /* 0x000fe20006000000 */
[C---:B------:R-:W-:Y:S03]  /*44b0*/  IMAD.HI.U32 R14, R9.reuse, R4, RZ ;  /* 0x00000004090e7227 */ /* 0x040fe600078e00ff */
[----:B------:R-:W-:Y:S01]  /*44c0*/  ISETP.GE.AND P0, PT, R9, R10, PT ;  /* 0x0000000a0900720c */ /* 0x000fe20003f06270 */
[C---:B------:R-:W-:Y:S01]  /*44d0*/  IMAD R12, R72.reuse, R11, RZ ;  /* 0x0000000b480c7224 */ /* 0x040fe200078e02ff */
[-C--:B------:R-:W-:Y:S04]  /*44e0*/  SHF.R.U32.HI R14, RZ, R5.reuse, R14 ;  /* 0x00000005ff0e7219 */ /* 0x080fe8000001160e */
[----:B------:R-:W-:Y:S02]  /*44f0*/  ISETP.GE.OR P0, PT, R3, R12, P0 ;  /* 0x0000000c0300720c */ /* 0x000fe40000706670 */
[----:B------:R-:W-:Y:S05]  /*4500*/  SEL R15, R9, R14, !P2 ;  /* 0x0000000e090f7207 */ /* 0x000fea0005000000 */
[----:B------:R-:W-:Y:S04]  /*4510*/  IMAD.MOV R14, RZ, RZ, -R15 ;  /* 0x000000ffff0e7224 */ /* 0x000fe800078e0a0f */
[----:B------:R-:W-:Y:S02]  /*4520*/  IMAD R14, R72, R14, R9 ;  /* 0x0000000e480e7224 */ /* 0x000fe400078e0209 */
[C---:B------:R-:W-:Y:S05]  /*4530*/  @!P0 IMAD.HI.U32 R10, R3.reuse, R4, RZ ;  /* 0x00000004030a8227 */ /* 0x040fea00078e00ff */
[----:B------:R-:W-:Y:S04]  /*4540*/  @!P0 SHF.R.U32.HI R10, RZ, R5, R10 ;  /* 0x00000005ff0a8219 */ /* 0x000fe8000001160a */
[----:B------:R-:W-:Y:S01]  /*4550*/  @!P0 SEL R0, R3, R10, !P2 ;  /* 0x0000000a03008207 */ /* 0x000fe20005000000 */
[----:B------:R-:W-:Y:S03]  /*4560*/  IMAD.MOV R10, RZ, RZ, -R3 ;  /* 0x000000ffff0a7224 */ /* 0x000fe600078e0a03 */
[----:B------:R-:W-:Y:S01]  /*4570*/  @!P0 IADD3 R15, PT, PT, R15, -R0, RZ ;  /* 0x800000000f0f8210 */ /* 0x000fe20007ffe0ff */
[----:B------:R-:W-:Y:S01]  /*4580*/  @!P0 IMAD R0, R11, R14, R0 ;  /* 0x0000000e0b008224 */ /* 0x000fe200078e0200 */
[----:B------:R-:W-:Y:S01]  /*4590*/  IADD3 R11, PT, PT, -R9, RZ, RZ ;  /* 0x000000ff090b7210 */ /* 0x000fe20007ffe1ff */
[----:B------:R-:W-:Y:S02]  /*45a0*/  IMAD R13, R2, R10, R13 ;  /* 0x0000000a020d7224 */ /* 0x000fe400078e020d */
[----:B------:R-:W-:Y:S02]  /*45b0*/  @!P0 IMAD R9, R15, R72, R3 ;  /* 0x000000480f098224 */ /* 0x000fe400078e0203 */
[----:B------:R-:W-:Y:S02]  /*45c0*/  @!P0 IMAD.MOV.U32 R3, RZ, RZ, R0 ;  /* 0x000000ffff038224 */ /* 0x000fe400078e0000 */
[----:B------:R-:W-:Y:S02]  /*45d0*/  IMAD R8, R6, R11, R8 ;  /* 0x0000000b06087224 */ /* 0x000fe400078e0208 */
[----:B------:R-:W-:Y:S02]  /*45e0*/  IMAD R13, R3, R2, R13 ;  /* 0x00000002030d7224 */ /* 0x000fe400078e020d */
[----:B------:R-:W-:Y:S02]  /*45f0*/  IMAD R8, R9, R6, R8 ;  /* 0x0000000609087224 */ /* 0x000fe400078e0208 */
.L_x_86:
[----:B------:R-:W-:Y:S05]  /*4600*/  BRA.U UP1, `(.L_x_87) ;  /* 0x0000000101107547 */ /* 0x000fea000b800000 */
[----:B------:R-:W-:Y:S04]  /*4610*/  MOV R0, UR6 ;  /* 0x0000000600007c02 */ /* 0x000fe80008000f00 */
[----:B------:R-:W-:Y:S04]  /*4620*/  SHF.L.U32 R3, R0, 0x1f, RZ ;  /* 0x0000001f00037819 */ /* 0x000fe800000006ff */
[----:B------:R-:W2:Y:S02]  /*4630*/  SYNCS.PHASECHK.TRANS64.TRYWAIT P0, [UR7+0x98], R3 ;  /* 0x00009803ff0075a7 */ /* 0x000ea40008001107 */
[----:B--2---:R-:W-:Y:S05]  /*4640*/  @!P0 BRA `(.L_x_88) ;  /* 0x0000007800888947 */ /* 0x004fea0003800000 */
.L_x_87:
[----:B------:R-:W-:Y:S02]  /*4650*/  R2UR UR35, R21 ;  /* 0x00000000152372ca */ /* 0x000fe400000e0000 */
[----:B------:R-:W-:Y:S02]  /*4660*/  R2UR UR34, R20 ;  /* 0x00000000142272ca */ /* 0x000fe400000e0000 */
[----:B------:R-:W-:Y:S02]  /*4670*/  ISETP.NE.U32.AND P2, PT, RZ, UR4, PT ;  /* 0x00000004ff007c0c */ /* 0x000fe4000bf45070 */
[----:B------:R-:W-:Y:S02]  /*4680*/  SHF.L.U32 R12, R31, 0x1f, RZ ;  /* 0x0000001f1f0c7819 */ /* 0x000fe400000006ff */
[----:B------:R-:W-:Y:S05]  /*4690*/  ISETP.NE.AND.EX P2, PT, RZ, UR5, PT, P2 ;  /* 0x00000005ff007c0c */ /* 0x000fea000bf45320 */
[----:B------:R-:W-:Y:S02]  /*46a0*/  USHF.L.U32 UR35, UR35, 0x7, URZ ;  /* 0x0000000723237899 */ /* 0x000fe400080006ff */
[----:B------:R-:W-:Y:S01]  /*46b0*/  USHF.L.U32 UR34, UR34, 0x8, URZ ;  /* 0x0000000822227899 */ /* 0x000fe200080006ff */
[----:B------:R-:W-:Y:S11]  /*46c0*/  BRA.U !UP3, `(.L_x_89) ;  /* 0x000000010b347547 */ /* 0x000ff6000b800000 */
[----:B------:R-:W-:Y:S01]  /*46d0*/  UPLOP3.LUT UP0, UPT, UPT, UPT, UP2, 0x80, 0x8 ;  /* 0x000000000008789c */ /* 0x000fe20003f0f020 */
[----:B--2---:R-:W-:Y:S02]  /*46e0*/  HFMA2 R0, -RZ, RZ, 0, 5.9604644775390625e-08 ;  /* 0x00000001ff007431 */ /* 0x004fe400000001ff */
[----:B------:R-:W-:Y:S03]  /*46f0*/  IMAD.MOV.U32 R153, RZ, RZ, 0x1 ;  /* 0x00000001ff997424 */ /* 0x000fe600078e00ff */
[----:B------:R-:W-:Y:S05]  /*4700*/  PLOP3.LUT P0, PT, PT, PT, UP0, 0x80, 0x8 ;  /* 0x000000000008781c */ /* 0x000fea0003f0f008 */
[----:B------:R-:W2:Y:S01]  /*4710*/  @UP0 LDCU.64 UR10, c[0x0][0x888] ;  /* 0x00011100ff0a07ac */ /* 0x000ea20008000a00 */
[----:B------:R-:W-:Y:S07]  /*4720*/  @UP0 UIMAD UR8, UR36, UR4, URZ ;  /* 0x00000004240802a4 */ /* 0x000fee000f8e02ff */
[----:B------:R-:W-:Y:S01]  /*4730*/  @!P0 PRMT R153, R0, 0x7610, R153 ;  /* 0x0000761000998816 */ /* 0x000fe20000000099 */
[----:B--2---:R-:W-:Y:S03]  /*4740*/  @UP0 UIMAD.WIDE UR10, UR8, 0x4, UR10 ;  /* 0x00000004080a08a5 */ /* 0x004fe6000f8e020a */
[----:B------:R-:W2:Y:S03]  /*4750*/  @!UP0 LDCU UR8, c[0x0][0x880] ;  /* 0x00011000ff0887ac */ /* 0x000ea60008000800 */
[----:B------:R-:W-:Y:S01]  /*4760*/  IMAD.U32 R10, RZ, RZ, UR10 ;  /* 0x0000000aff0a7e24 */ /* 0x000fe2000f8e00ff */
[----:B------:R-:W-:Y:S05]  /*4770*/  MOV R11, UR11 ;  /* 0x0000000b000b7c02 */ /* 0x000fea0008000f00 */
[----:B-----5:R4:W5:Y:S02]  /*4780*/  @P0 LDG.E R82, desc[UR46][R10.64] ;  /* 0x0000002e0a520981 */ /* 0x020964000c1e1900 */
[----:B--2-4-:R-:W-:Y:S07]  /*4790*/  @!P0 IMAD.U32 R82, RZ, RZ, UR8 ;  /* 0x00000008ff528e24 */ /* 0x014fee000f8e00ff */
.L_x_89:
[----:B-----5:R-:W-:Y:S01]  /*47a0*/  @!P2 ISETP.EQ.AND P0, PT, R82, RZ, PT ;  /* 0x000000ff5200a20c */ /* 0x020fe20003f02270 */
[----:B------:R-:W-:Y:S01]  /*47b0*/  @!UPT UIADD3 URZ, UPT, UPT, URZ, URZ, URZ ;  /* 0x000000fffffff290 */ /* 0x000fe2000fffe0ff */
[----:B------:R-:W-:Y:S11]  /*47c0*/  @!P2 BRA `(.L_x_90) ;  /* 0x000000000014a947 */ /* 0x000ff60003800000 */
[----:B------:R-:W-:Y:S02]  /*47d0*/  LOP3.LUT P2, RZ, R153, 0xff, RZ, 0xc0, !PT ;  /* 0x000000ff99ff7812 */ /* 0x000fe4000784c0ff */
[----:B------:R-:W-:Y:S04]  /*47e0*/  PLOP3.LUT P0, PT, PT, PT, UP0, 0x80, 0x8 ;  /* 0x000000000008781c */ /* 0x000fe80003f0f008 */
[----:B------:R-:W-:Y:S07]  /*47f0*/  PLOP3.LUT P0, PT, P0, PT, PT, 0x8, 0x80 ;  /* 0x000000000080781c */ /* 0x000fee000070e170 */
[----:B------:R-:W-:Y:S11]  /*4800*/  @P2 ISETP.EQ.AND P0, PT, R82, RZ, PT ;  /* 0x000000ff5200220c */ /* 0x000ff60003f02270 */
[----:B------:R-:W-:Y:S02]  /*4810*/  @!UPT UIADD3 URZ, UPT, UPT, URZ, URZ, URZ ;  /* 0x000000fffffff290 */ /* 0x000fe4000fffe0ff */
.L_x_90:
[----:B------:R-:W4:Y:S01]  /*4820*/  SYNCS.PHASECHK.TRANS64.TRYWAIT P2, [UR7+0x70], R12 ;  /* 0x0000700cff0075a7 */ /* 0x000f220008041107 */
[----:B------:R-:W-:Y:S04]  /*4830*/  ELECT P4, URZ, PT ;  /* 0x0000000000ff782f */ /* 0x000fe80003880000 */
[----:B------:R-:W-:Y:S11]  /*4840*/  PLOP3.LUT P4, PT, P0, P4, PT, 0xf2, 0x2f ;  /* 0x00000000002f781c */ /* 0x000ff60000789e72 */
[----:B------:R-:W-:Y:S02]  /*4850*/  @!UPT UIADD3 URZ, UPT, UPT, URZ, URZ, URZ ;  /* 0x000000fffffff290 */ /* 0x000fe4000fffe0ff */
[----:B-1----:R-:W-:Y:S05]  /*4860*/  @!P4 IADD3 R9, P0, PT, R32, 0x580, RZ ;  /* 0x000005802009c810 */ /* 0x002fea0007f1e0ff */
[----:B--2---:R-:W-:Y:S01]  /*4870*/  @!P4 IMAD.X R0, RZ, RZ, R33, P0 ;  /* 0x000000ffff00c224 */ /* 0x004fe200000e0621 */
[----:B----4-:R-:W-:Y:S07]  /*4880*/  @!P2 BRA `(.L_x_91) ;  /* 0x000000780010a947 */ /* 0x010fee0003800000 */
.L_x_173:
[----:B------:R-:W-:Y:S01]  /*4890*/  @!P4 R2UR UR8, R0 ;  /* 0x000000000008c2ca */ /* 0x000fe200000e0000 */
[----:B------:R-:W-:Y:S01]  /*48a0*/  VOTEU.ALL UP1, P4 ;  /* 0x0000000000ff7886 */ /* 0x000fe20002020000 */
[----:B------:R-:W-:Y:S01]  /*48b0*/  @!P4 R2UR UR9, R9 ;  /* 0x000000000909c2ca */ /* 0x000fe200000e0000 */
[----:B------:R-:W-:Y:S01]  /*48c0*/  @!P4 IMAD.MOV.U32 R0, RZ, RZ, 0x2000 ;  /* 0x00002000ff00c424 */ /* 0x000fe200078e00ff */
[----:B------:R-:W-:Y:S01]  /*48d0*/  UMOV UR10, 0x0 ;  /* 0x00000000000a7882 */ /* 0x000fe20000000000 */
[----:B------:R-:W-:Y:S01]  /*48e0*/  UMOV UR11, 0x10000000 ;  /* 0x10000000000b7882 */ /* 0x000fe20000000000 */
[----:B------:R-:W-:Y:S01]  /*48f0*/  @!UP1 UIADD3 UR32, UPT, UPT, UR7, 0x200, URZ ;  /* 0x0000020007209890 */ /* 0x000fe2000fffe0ff */
[----:B------:R-:W-:Y:S01]  /*4900*/  @!P4 IADD3 R9, P0, PT, R32, 0x580, RZ ;  /* 0x000005802009c810 */ /* 0x000fe20007f1e0ff */
[----:B------:R-:W-:Y:S05]  /*4910*/  VOTEU.ALL UP1, P4 ;  /* 0x0000000000ff7886 */ /* 0x000fea0002020000 */
[----:B------:R-:W-:Y:S01]  /*4920*/  IMAD.U32 R11, RZ, RZ, UR8 ;  /* 0x00000008ff0b7e24 */ /* 0x000fe2000f8e00ff */
[----:B------:R-:W-:Y:S01]  /*4930*/  UPRMT UR8, UR37, 0x654, UR33 ;  /* 0x0000065425087896 */ /* 0x000fe20008000021 */
[----:B------:R-:W-:Y:S03]  /*4940*/  IMAD.U32 R10, RZ, RZ, UR9 ;  /* 0x00000009ff0a7e24 */ /* 0x000fe6000f8e00ff */
[----:B------:R-:W-:Y:S02]  /*4950*/  @!P4 R2UR UR15, R11 ;  /* 0x000000000b0fc2ca */ /* 0x000fe400000e0000 */
[----:B------:R-:W-:Y:S11]  /*4960*/  @!P4 R2UR UR14, R10 ;  /* 0x000000000a0ec2ca */ /* 0x000ff600000e0000 */
[----:B------:R-:W-:Y:S02]  /*4970*/  @!UPT UIADD3 URZ, UPT, UPT, URZ, URZ, URZ ;  /* 0x000000fffffff290 */ /* 0x000fe4000fffe0ff */
[----:B------:R2:W-:Y:S01]  /*4980*/  @!UP1 UTMALDG.3D [UR32], [UR14], desc[UR10] ;  /* 0x00000a200e0095b4 */ /* 0x0005e20008011000 */
[----:B------:R4:W-:Y:S01]  /*4990*/  @!P4 SYNCS.ARRIVE.TRANS64.RED.A0TR RZ, [UR7+0x50], R0 ;  /* 0x00005000ffffc9a7 */ /* 0x0009e20008300407 */
[----:B------:R-:W-:Y:S01]  /*49a0*/  SYNCS.ARRIVE.TRANS64.RED.A1T0 RZ, [UR8], RZ ;  /* 0x000000ffffff79a7 */ /* 0x000fe20008100408 */
[----:B----4-:R-:W-:Y:S01]  /*49b0*/  @!P4 IMAD.X R0, RZ, RZ, R33, P0 ;  /* 0x000000ffff00c224 */ /* 0x010fe200000e0621 */
[----:B------:R-:W4:Y:S02]  /*49c0*/  SYNCS.PHASECHK.TRANS64.TRYWAIT P2, [UR7+0x78], R12 ;  /* 0x0000780cff0075a7 */ /* 0x000f240008041107 */
[----:B--2-4-:R-:W-:Y:S05]  /*49d0*/  @!P2 BRA `(.L_x_92) ;  /* 0x0000007400d4a947 */ /* 0x014fea0003800000 */
.L_x_175:
        /* <DEDUP_REMOVED lines=8> */
[----:B------:R-:W-:Y:S01]  /*4a60*/  @!UP1 UIADD3 UR24, UPT, UPT, UR7, 0x2200, URZ ;  /* 0x0000220007189890 */ /* 0x000fe2000fffe0ff */
[----:B------:R-:W-:Y:S01]  /*4a70*/  VOTEU.ALL UP1, P4 ;  /* 0x0000000000ff7886 */ /* 0x000fe20002020000 */
[----:B------:R-:W-:Y:S01]  /*4a80*/  UMOV UR27, UR35 ;  /* 0x00000023001b7c82 */ /* 0x000fe20008000000 */
[----:B------:R-:W-:Y:S02]  /*4a90*/  UMOV UR28, UR36 ;  /* 0x00000024001c7c82 */ /* 0x000fe40008000000 */
[----:B------:R-:W-:Y:S01]  /*4aa0*/  IMAD.U32 R11, RZ, RZ, UR8 ;  /* 0x00000008ff0b7e24 */ /* 0x000fe2000f8e00ff */
[----:B------:R-:W-:Y:S01]  /*4ab0*/  UPRMT UR8, UR37, 0x654, UR25 ;  /* 0x0000065425087896 */ /* 0x000fe20008000019 */
[----:B------:R-:W-:Y:S02]  /*4ac0*/  IMAD.U32 R10, RZ, RZ, UR9 ;  /* 0x00000009ff0a7e24 */ /* 0x000fe4000f8e00ff */
[----:B------:R-:W-:Y:S01]  /*4ad0*/  @!P4 IMAD.X R20, RZ, RZ, R33, P0 ;  /* 0x000000ffff14c224 */ /* 0x000fe200000e0621 */
[----:B------:R-:W-:Y:S02]  /*4ae0*/  @!P4 R2UR UR15, R11 ;  /* 0x000000000b0fc2ca */ /* 0x000fe400000e0000 */
[----:B------:R-:W-:Y:S11]  /*4af0*/  @!P4 R2UR UR14, R10 ;  /* 0x000000000a0ec2ca */ /* 0x000ff600000e0000 */
[----:B------:R-:W-:Y:S02]  /*4b00*/  @!UPT UIADD3 URZ, UPT, UPT, URZ, URZ, URZ ;  /* 0x000000fffffff290 */ /* 0x000fe4000fffe0ff */
[----:B------:R2:W-:Y:S01]  /*4b10*/  @!UP1 UTMALDG.3D [UR24], [UR14], desc[UR10] ;  /* 0x00000a180e0095b4 */ /* 0x0005e20008011000 */
[----:B------:R2:W-:Y:S01]  /*4b20*/  @!P4 SYNCS.ARRIVE.TRANS64.RED.A0TR RZ, [UR7+0x58], R0 ;  /* 0x00005800ffffc9a7 */ /* 0x0005e20008300407 */
[----:B------:R-:W-:Y:S01]  /*4b30*/  SYNCS.ARRIVE.TRANS64.RED.A1T0 RZ, [UR8], RZ ;  /* 0x000000ffffff79a7 */ /* 0x000fe20008100408 */
[----:B------:R-:W4:Y:S02]  /*4b40*/  SYNCS.PHASECHK.TRANS64.TRYWAIT P2, [UR7+0x80], R12 ;  /* 0x0000800cff0075a7 */ /* 0x000f240008041107 */
[----:B--2-4-:R-:W-:Y:S05]  /*4b50*/  @!P2 BRA `(.L_x_93) ;  /* 0x00000074008ca947 */ /* 0x014fea0003800000 */
.L_x_177:
[----:B------:R-:W2:Y:S01]  /*4b60*/  LDC.64 R14, c[0x0][0xb10] ;  /* 0x0002c400ff0e7b82 */ /* 0x000ea20000000a00 */
[----:B------:R-:W-:Y:S01]  /*4b70*/  @!P4 R2UR UR8, R20 ;  /* 0x000000001408c2ca */ /* 0x000fe200000e0000 */
[----:B------:R-:W-:Y:S01]  /*4b80*/  VOTEU.ALL UP1, P4 ;  /* 0x0000000000ff7886 */ /* 0x000fe20002020000 */
[----:B------:R-:W-:Y:S01]  /*4b90*/  @!P4 R2UR UR9, R21 ;  /* 0x000000001509c2ca */ /* 0x000fe200000e0000 */
[----:B------:R-:W-:Y:S01]  /*4ba0*/  UMOV UR10, 0x0 ;  /* 0x00000000000a7882 */ /* 0x000fe20000000000 */
[----:B------:R-:W-:Y:S03]  /*4bb0*/  UMOV UR11, 0x10000000 ;  /* 0x10000000000b7882 */ /* 0x000fe60000000000 */
[----:B------:R-:W4:Y:S01]  /*4bc0*/  LDC.64 R10, c[0x0][0xb18] ;  /* 0x0002c600ff0a7b82 */ /* 0x000f220000000a00 */
[----:B------:R-:W-:Y:S01]  /*4bd0*/  @!UP1 UIADD3 UR18, UPT, UPT, UR34, 0x80, URZ ;  /* 0x0000008022129890 */ /* 0x000fe2000fffe0ff */
[----:B------:R-:W-:Y:S01]  /*4be0*/  @P3 SHF.R.U32.HI R28, RZ, 0x10, R25 ;  /* 0x00000010ff1c3819 */ /* 0x000fe20000011619 */
[----:B------:R-:W-:Y:S01]  /*4bf0*/  @!UP1 UIADD3 UR16, UPT, UPT, UR7, 0x4200, URZ ;  /* 0x0000420007109890 */ /* 0x000fe2000fffe0ff */
[----:B------:R-:W-:Y:S01]  /*4c00*/  VIADD R30, R30, 0x1 ;  /* 0x000000011e1e7836 */ /* 0x000fe20000000000 */
[----:B------:R-:W-:Y:S03]  /*4c10*/  VOTEU.ALL UP1, P4 ;  /* 0x0000000000ff7886 */ /* 0x000fe60002020000 */
[----:B------:R-:W5:Y:S01]  /*4c20*/  @!P1 LDC R0, c[0x0][0xb20] ;  /* 0x0002c800ff009b82 */ /* 0x000f620000000800 */
[----:B------:R-:W-:Y:S01]  /*4c30*/  UMOV UR19, UR35 ;  /* 0x0000002300137c82 */ /* 0x000fe20008000000 */
[----:B------:R-:W-:Y:S01]  /*4c40*/  IMAD.U32 R21, RZ, RZ, UR8 ;  /* 0x00000008ff157e24 */ /* 0x000fe2000f8e00ff */
[----:B------:R-:W-:Y:S05]  /*4c50*/  UMOV UR20, UR36 ;  /* 0x0000002400147c82 */ /* 0x000fea0008000000 */
[----:B-1----:R-:W1:Y:S01]  /*4c60*/  @!P1 LDC R3, c[0x0][0xb0c] ;  /* 0x0002c300ff039b82 */ /* 0x002e620000000800 */
[----:B------:R-:W-:Y:S01]  /*4c70*/  IMAD.U32 R20, RZ, RZ, UR9 ;  /* 0x00000009ff147e24 */ /* 0x000fe2000f8e00ff */
[----:B------:R-:W-:Y:S01]  /*4c80*/  UPRMT UR8, UR37, 0x654, UR17 ;  /* 0x0000065425087896 */ /* 0x000fe20008000011 */
[----:B------:R-:W-:Y:S03]  /*4c90*/  @!P4 R2UR UR15, R21 ;  /* 0x00000000150fc2ca */ /* 0x000fe600000e0000 */
[----:B------:R-:W-:Y:S01]  /*4ca0*/  @!P4 R2UR UR14, R20 ;  /* 0x00000000140ec2ca */ /* 0x000fe200000e0000 */
[----:B------:R-:W-:Y:S11]  /*4cb0*/  @!P4 IMAD.MOV.U32 R20, RZ, RZ, 0x2000 ;  /* 0x00002000ff14c424 */ /* 0x000ff600078e00ff */
[----:B------:R-:W-:Y:S01]  /*4cc0*/  @!UPT UIADD3 URZ, UPT, UPT, URZ, URZ, URZ ;  /* 0x000000fffffff290 */ /* 0x000fe2000fffe0ff */
[----:B------:R1:W-:Y:S01]  /*4cd0*/  @!UP1 UTMALDG.3D [UR16], [UR14], desc[UR10] ;  /* 0x00000a100e0095b4 */ /* 0x0003e20008011000 */
[----:B------:R1:W-:Y:S02]  /*4ce0*/  @!P4 SYNCS.ARRIVE.TRANS64.RED.A0TR RZ, [UR7+0x60], R20 ;  /* 0x00006014ffffc9a7 */ /* 0x0003e40008300407 */
[----:B-1----:R-:W-:Y:S01]  /*4cf0*/  @!P1 ISETP.NE.AND P2, PT, R3, 0x1, PT ;  /* 0x000000010300980c */ /* 0x002fe20003f45270 */
[C---:B--2---:R-:W-:Y:S01]  /*4d00*/  @!P1 IMAD.HI.U32 R14, R13.reuse, R14, RZ ;  /* 0x0000000e0d0e9227 */ /* 0x044fe200078e00ff */
[----:B----4-:R-:W-:Y:S03]  /*4d10*/  @!P1 ISETP.NE.AND P0, PT, R10, 0x1, PT ;  /* 0x000000010a00980c */ /* 0x010fe60003f05270 */
[C---:B------:R-:W-:Y:S01]  /*4d20*/  @!P1 IMAD.HI.U32 R11, R8.reuse, R11, RZ ;  /* 0x0000000b080b9227 */ /* 0x040fe200078e00ff */
[----:B------:R-:W-:Y:S04]  /*4d30*/  @!P1 SHF.R.U32.HI R14, RZ, R15, R14 ;  /* 0x0000000fff0e9219 */ /* 0x000fe8000001160e */
[----:B-----5:R-:W-:Y:S01]  /*4d40*/  @!P1 SHF.R.U32.HI R9, RZ, R0, R11 ;  /* 0x00000000ff099219 */ /* 0x020fe2000001160b */
[----:B------:R-:W-:Y:S01]  /*4d50*/  SYNCS.ARRIVE.TRANS64.RED.A1T0 RZ, [UR8], RZ ;  /* 0x000000ffffff79a7 */ /* 0x000fe20008100408 */
[----:B------:R-:W-:Y:S02]  /*4d60*/  @!P1 SEL R14, R13, R14, !P2 ;  /* 0x0000000e0d0e9207 */ /* 0x000fe40005000000 */
[----:B------:R-:W-:Y:S01]  /*4d70*/  @!P1 SEL R9, R8, R9, !P0 ;  /* 0x0000000908099207 */ /* 0x000fe20004000000 */
[----:B------:R-:W1:Y:S04]  /*4d80*/  SYNCS.PHASECHK.TRANS64.TRYWAIT P5, [UR7+0x88], R12 ;  /* 0x0000880cff0075a7 */ /* 0x000e6800080a1107 */
[----:B------:R-:W-:Y:S02]  /*4d90*/  @!P1 IMAD.IADD R0, R9, 0x1, -R14 ;  /* 0x0000000109009824 */ /* 0x000fe400078e0a0e */
[----:B------:R-:W-:Y:S02]  /*4da0*/  @!P1 IMAD.IADD R9, R14, 0x1, -R9 ;  /* 0x000000010e099824 */ /* 0x000fe400078e0a09 */
[----:B------:R-:W-:Y:S02]  /*4db0*/  @!P1 IMAD R13, R0, R3, R13 ;  /* 0x00000003000d9224 */ /* 0x000fe400078e020d */
[----:B------:R-:W-:Y:S01]  /*4dc0*/  @!P1 IMAD R8, R9, R10, R8 ;  /* 0x0000000a09089224 */ /* 0x000fe200078e0208 */
[----:B-1----:R-:W-:Y:S06]  /*4dd0*/  @!P5 BRA `(.L_x_94) ;  /* 0x000000740004d947 */ /* 0x002fec0003800000 */
.L_x_179:
[----:B-1----:R-:W-:Y:S01]  /*4de0*/  @!P4 IADD3 R3, P0, PT, R32, 0x580, RZ ;  /* 0x000005802003c810 */ /* 0x002fe20007f1e0ff */
[----:B------:R-:W-:Y:S01]  /*4df0*/  VOTEU.ALL UP1, P4 ;  /* 0x0000000000ff7886 */ /* 0x000fe20002020000 */
[----:B------:R-:W-:Y:S01]  /*4e00*/  UMOV UR18, 0x0 ;  /* 0x0000000000127882 */ /* 0x000fe20000000000 */
[----:B------:R-:W-:Y:S01]  /*4e10*/  UMOV UR19, 0x10000000 ;  /* 0x1000000000137882 */ /* 0x000fe20000000000 */
[----:B------:R-:W-:Y:S01]  /*4e20*/  @!P4 R2UR UR9, R3 ;  /* 0x000000000309c2ca */ /* 0x000fe200000e0000 */
[----:B------:R-:W-:Y:S01]  /*4e30*/  @!P4 IMAD.X R0, RZ, RZ, R33, P0 ;  /* 0x000000ffff00c224 */ /* 0x000fe200000e0621 */
[----:B------:R-:W-:Y:S01]  /*4e40*/  @!UP1 UIADD3 UR10, UPT, UPT, UR34, 0xc0, URZ ;  /* 0x000000c0220a9890 */ /* 0x000fe2000fffe0ff */
[----:B------:R-:W-:Y:S01]  /*4e50*/  ISETP.NE.AND P0, PT, R30, 0x2, PT ;  /* 0x000000021e00780c */ /* 0x000fe20003f05270 */
[----:B------:R-:W-:Y:S01]  /*4e60*/  UMOV UR11, UR35 ;  /* 0x00000023000b7c82 */ /* 0x000fe20008000000 */
[----:B------:R-:W-:Y:S01]  /*4e70*/  UMOV UR12, UR36 ;  /* 0x00000024000c7c82 */ /* 0x000fe20008000000 */
[----:B------:R-:W-:Y:S01]  /*4e80*/  @!P4 R2UR UR8, R0 ;  /* 0x000000000008c2ca */ /* 0x000fe200000e0000 */
[----:B------:R-:W-:Y:S01]  /*4e90*/  IMAD.IADD R20, R8, 0x1, R152 ;  /* 0x0000000108147824 */ /* 0x000fe200078e0298 */
[----:B------:R-:W-:Y:S01]  /*4ea0*/  @P3 R2UR UR36, R28 ;  /* 0x000000001c2432ca */ /* 0x000fe200000e0000 */
[----:B------:R-:W-:Y:S01]  /*4eb0*/  IMAD.IADD R21, R13, 0x1, R154 ;  /* 0x000000010d157824 */ /* 0x000fe200078e029a */
[----:B------:R-:W-:Y:S02]  /*4ec0*/  SEL R0, RZ, 0x1, P0 ;  /* 0x00000001ff007807 */ /* 0x000fe40000000000 */
[----:B------:R-:W-:Y:S01]  /*4ed0*/  LOP3.LUT R31, R31, 0x1, RZ, 0x3c, !PT ;  /* 0x000000011f1f7812 */ /* 0x000fe200078e3cff */
[----:B------:R-:W-:Y:S01]  /*4ee0*/  IMAD.U32 R10, RZ, RZ, UR9 ;  /* 0x00000009ff0a7e24 */ /* 0x000fe2000f8e00ff */
[----:B------:R-:W-:Y:S01]  /*4ef0*/  @!UP1 UIADD3 UR9, UPT, UPT, UR7, 0x68, URZ ;  /* 0x0000006807099890 */ /* 0x000fe2000fffe0ff */
[----:B------:R-:W-:Y:S02]  /*4f00*/  LOP3.LUT R29, R29, R0, RZ, 0x3c, !PT ;  /* 0x000000001d1d7212 */ /* 0x000fe400078e3cff */
[----:B------:R-:W-:Y:S02]  /*4f10*/  SEL R30, R30, RZ, P0 ;  /* 0x000000ff1e1e7207 */ /* 0x000fe40000000000 */
[----:B------:R-:W-:Y:S01]  /*4f20*/  IMAD.U32 R11, RZ, RZ, UR8 ;  /* 0x00000008ff0b7e24 */ /* 0x000fe2000f8e00ff */
[----:B------:R-:W-:Y:S01]  /*4f30*/  @!P4 R2UR UR14, R10 ;  /* 0x000000000a0ec2ca */ /* 0x000fe200000e0000 */
[----:B------:R-:W-:Y:S01]  /*4f40*/  @!UP1 UIADD3 UR8, UPT, UPT, UR7, 0x6200, URZ ;  /* 0x0000620007089890 */ /* 0x000fe2000fffe0ff */
[----:B------:R-:W-:Y:S02]  /*4f50*/  VOTEU.ALL UP1, P4 ;  /* 0x0000000000ff7886 */ /* 0x000fe40002020000 */
[----:B------:R-:W-:Y:S11]  /*4f60*/  @!P4 R2UR UR15, R11 ;  /* 0x000000000b0fc2ca */ /* 0x000ff600000e0000 */
[----:B------:R-:W-:Y:S02]  /*4f70*/  @!UPT UIADD3 URZ, UPT, UPT, URZ, URZ, URZ ;  /* 0x000000fffffff290 */ /* 0x000fe4000fffe0ff */
[----:B------:R2:W-:Y:S01]  /*4f80*/  @!UP1 UTMALDG.3D [UR8], [UR14], desc[UR18] ;  /* 0x000012080e0095b4 */ /* 0x0005e20008011000 */
[----:B------:R2:W-:Y:S01]  /*4f90*/  @!P4 SYNCS.ARRIVE.TRANS64.RED.A0TR RZ, [UR7+0x68], R23 ;  /* 0x00006817ffffc9a7 */ /* 0x0005e20008300407 */
[----:B------:R-:W-:Y:S01]  /*4fa0*/  UPLOP3.LUT UP1, UPT, UPT, UPT, UPT, 0x80, 0x8 ;  /* 0x000000000008789c */ /* 0x000fe20003f2f070 */
[----:B------:R-:W-:Y:S01]  /*4fb0*/  SYNCS.ARRIVE.TRANS64.RED.A1T0 RZ, [UR13], RZ ;  /* 0x000000ffffff79a7 */ /* 0x000fe2000810040d */
[----:B------:R-:W-:Y:S09]  /*4fc0*/  @P3 BRA `(.L_x_95) ;  /* 0xfffffff000943947 */ /* 0x000ff2000383ffff */
[----:B------:R-:W-:-:S04]  /*4fd0*/  SHF.L.U32 R3, R31, 0x1f, RZ ;  /* 0x0000001f1f037819 */ /* 0x000fc800000006ff */
[----:B------:R-:W1:Y:S02]  /*4fe0*/  SYNCS.PHASECHK.TRANS64.TRYWAIT P0, [UR7+0x70], R3 ;  /* 0x00007003ff0075a7 */ /* 0x000e640008001107 */
[----:B-1----:R-:W-:Y:S05]  /*4ff0*/  @!P0 BRA `(.L_x_96) ;  /* 0x0000007000948947 */ /* 0x002fea0003800000 */
.L_x_181:
[----:B------:R-:W4:Y:S02]  /*5000*/  SYNCS.PHASECHK.TRANS64.TRYWAIT P0, [UR7+0x78], R3 ;  /* 0x00007803ff0075a7 */ /* 0x000f240008001107 */
[----:B----4-:R-:W-:Y:S05]  /*5010*/  @!P0 BRA `(.L_x_97) ;  /* 0x0000007000a48947 */ /* 0x010fea0003800000 */
.L_x_183:
[----:B------:R-:W4:Y:S02]  /*5020*/  SYNCS.PHASECHK.TRANS64.TRYWAIT P0, [UR7+0x80], R3 ;  /* 0x00008003ff0075a7 */ /* 0x000f240008001107 */
[----:B----4-:R-:W-:Y:S05]  /*5030*/  @!P0 BRA `(.L_x_98) ;  /* 0x0000007000b48947 */ /* 0x010fea0003800000 */
.L_x_185:
[----:B-1----:R-:W-:-:S07]  /*5040*/  MOV R0, UR7 ;  /* 0x0000000700007c02 */ /* 0x002fce0008000f00 */
.L_x_99:
[----:B-1----:R-:W-:-:S04]  /*5050*/  SHF.L.U32 R3, R31, 0x1f, RZ ;  /* 0x0000001f1f037819 */ /* 0x002fc800000006ff */
[----:B------:R1:W4:Y:S03]  /*5060*/  SYNCS.PHASECHK.TRANS64.TRYWAIT P0, [R0+URZ+0x88], R3 ;  /* 0x00008803000075a7 */ /* 0x00032600080011ff */
[----:B----4-:R-:W-:Y:S05]  /*5070*/  @!P0 NANOSLEEP.SYNCS 0x989680 ;  /* 0x009896800000895d */ /* 0x010fea0003900000 */
[----:B------:R-:W4:Y:S02]  /*5080*/  @!P0 SYNCS.PHASECHK.TRANS64 P0, [R0+URZ+0x88], R3 ;  /* 0x00008803000085a7 */ /* 0x000f2400080010ff */
[----:B--2-4-:R-:W-:Y:S05]  /*5090*/  @P0 EXIT ;  /* 0x000000000000094d */ /* 0x014fea0003800000 */
[----:B------:R-:W-:Y:S05]  /*50a0*/  BRA `(.L_x_99) ;  /* 0xfffffffc00e87947 */ /* 0x000fea000383ffff */
.L_x_84:
[----:B------:R-:W-:-:S06]  /*50b0*/  UISETP.GE.AND UP1, UPT, UR10, 0x4, UPT ;  /* 0x000000040a00788c */ /* 0x000fcc000bf26270 */
[----:B------:R-:W-:-:S13]  /*50c0*/  PLOP3.LUT P0, PT, PT, PT, UP1, 0x80, 0x8 ;  /* 0x000000000008781c */ /* 0x000fda0003f0f018 */
[----:B------:R-:W-:Y:S05]  /*50d0*/  @!P0 EXIT ;  /* 0x000000000000894d */ /* 0x000fea0003800000 */
[----:B------:R-:W-:Y:S01]  /*50e0*/  BAR.SYNC.DEFER_BLOCKING 0x6, 0xa0 ;  /* 0x0182800000007b1d */ /* 0x000fe20000010000 */
[C---:B------:R-:W-:Y:S01]  /*50f0*/  IMAD.U32 R79, R169.reuse, 0x10000, RZ ;  /* 0x00010000a94f7824 */ /* 0x040fe200078e00ff */
[C---:B------:R-:W-:Y:S01]  /*5100*/  R2P PR, R169.reuse, 0x6 ;  /* 0x00000006a9007804 */ /* 0x040fe20000000000 */
[----:B------:R-:W-:Y:S01]  /*5110*/  IMAD.SHL.U32 R2, R169, 0x40, RZ ;  /* 0x00000040a9027824 */ /* 0x000fe200078e00ff */
[----:B------:R-:W-:Y:S01]  /*5120*/  CS2R R162, SRZ ;  /* 0x0000000000a27805 */ /* 0x000fe2000001ff00 */
[----:B------:R-:W-:Y:S01]  /*5130*/  IMAD.MOV.U32 R166, RZ, RZ, 0x20 ;  /* 0x00000020ffa67424 */ /* 0x000fe200078e00ff */
[----:B------:R-:W-:Y:S02]  /*5140*/  UMOV UR49, 0x400 ;  /* 0x0000040000317882 */ /* 0x000fe40000000000 */
[----:B------:R-:W1:Y:S01]  /*5150*/  LDC R159, c[0x0][0x370] ;  /* 0x0000dc00ff9f7b82 */ /* 0x000e620000000800 */
[----:B------:R-:W-:Y:S01]  /*5160*/  ULEA UR49, UR37, UR49, 0x18 ;  /* 0x0000003125317291 */ /* 0x000fe2000f8ec0ff */
[----:B------:R-:W-:Y:S01]  /*5170*/  LOP3.LUT R79, R79, 0x600000, RZ, 0xc0, !PT ;  /* 0x006000004f4f7812 */ /* 0x000fe200078ec0ff */
[----:B------:R-:W-:Y:S01]  /*5180*/  IMAD.SHL.U32 R155, R169, 0x8, RZ ;  /* 0x00000008a99b7824 */ /* 0x000fe200078e00ff */
[----:B------:R-:W-:Y:S01]  /*5190*/  LOP3.LUT R4, R2, 0x180, RZ, 0xc0, !PT ;  /* 0x0000018002047812 */ /* 0x000fe200078ec0ff */
[----:B------:R-:W-:Y:S01]  /*51a0*/  IMAD.MOV.U32 R167, RZ, RZ, 0x10 ;  /* 0x00000010ffa77424 */ /* 0x000fe200078e00ff */
[----:B------:R-:W-:Y:S01]  /*51b0*/  SEL R166, R166, 0xffffffe0, !P2 ;  /* 0xffffffe0a6a67807 */ /* 0x000fe20005000000 */
[----:B------:R-:W-:Y:S01]  /*51c0*/  UIADD3 UR4, UPT, UPT, UR49, 0x8200, URZ ;  /* 0x0000820031047890 */ /* 0x000fe2000fffe0ff */
[----:B------:R-:W2:Y:S01]  /*51d0*/  LDC R74, c[0x0][0xb0c] ;  /* 0x0002c300ff4a7b82 */ /* 0x000ea20000000800 */
[----:B------:R-:W-:Y:S01]  /*51e0*/  LOP3.LUT R155, R4, 0x30, R155, 0xf8, !PT ;  /* 0x00000030049b7812 */ /* 0x000fe200078ef89b */
[----:B------:R-:W-:Y:S01]  /*51f0*/  IMAD.MOV.U32 R76, RZ, RZ, RZ ;  /* 0x000000ffff4c7224 */ /* 0x000fe200078e00ff */
[----:B------:R-:W-:Y:S01]  /*5200*/  SEL R167, R167, 0xfffffff0, !P1 ;  /* 0xfffffff0a7a77807 */ /* 0x000fe20004800000 */
[----:B------:R-:W-:Y:S01]  /*5210*/  IMAD.MOV.U32 R164, RZ, RZ, RZ ;  /* 0x000000ffffa47224 */ /* 0x000fe200078e00ff */
[----:B------:R-:W-:Y:S01]  /*5220*/  LOP3.LUT R155, R155, 0x1e40, R2, 0xf8, !PT ;  /* 0x00001e409b9b7812 */ /* 0x000fe200078ef802 */
[----:B------:R-:W-:Y:S01]  /*5230*/  IMAD.MOV.U32 R172, RZ, RZ, RZ ;  /* 0x000000ffffac7224 */ /* 0x000fe200078e00ff */
[----:B------:R-:W-:Y:S01]  /*5240*/  LOP3.LUT R169, R169, 0x60, RZ, 0xc0, !PT ;  /* 0x00000060a9a97812 */ /* 0x000fe200078ec0ff */
[----:B------:R-:W3:Y:S01]  /*5250*/  LDC R157, c[0x0][0xb20] ;  /* 0x0002c800ff9d7b82 */ /* 0x000ee20000000800 */
[----:B------:R-:W4:Y:S01]  /*5260*/  LDS R0, [UR49+0x130] ;  /* 0x00013031ff007984 */ /* 0x000f220008000800 */
[----:B------:R-:W-:Y:S01]  /*5270*/  IMAD.MOV.U32 R161, RZ, RZ, RZ ;  /* 0x000000ffffa17224 */ /* 0x000fe200078e00ff */
[----:B------:R-:W1:Y:S01]  /*5280*/  LDCU.64 UR52, c[0x0][0x348] ;  /* 0x00006900ff3477ac */ /* 0x000e620008000a00 */
[----:B------:R-:W-:Y:S01]  /*5290*/  IMAD.U32 R168, RZ, RZ, UR4 ;  /* 0x00000004ffa87e24 */ /* 0x000fe2000f8e00ff */
[----:B------:R-:W1:Y:S03]  /*52a0*/  LDCU.64 UR38, c[0x0][0x888] ;  /* 0x00011100ff2677ac */ /* 0x000e660008000a00 */
[----:B------:R-:W1:Y:S01]  /*52b0*/  LDC R73, c[0x0][0xb30] ;  /* 0x0002cc00ff497b82 */ /* 0x000e620000000800 */
[----:B------:R-:W1:Y:S01]  /*52c0*/  LDCU.64 UR44, c[0x0][0x890] ;  /* 0x00011200ff2c77ac */ /* 0x000e620008000a00 */
[----:B------:R-:W-:-:S06]  /*52d0*/  UIADD3 UR48, UPT, UPT, UR49, 0x200, URZ ;  /* 0x0000020031307890 */ /* 0x000fcc000fffe0ff */
[----:B------:R-:W1:Y:S08]  /*52e0*/  LDC.64 R150, c[0x0][0xb10] ;  /* 0x0002c400ff967b82 */ /* 0x000e700000000a00 */
[----:B------:R-:W1:Y:S08]  /*52f0*/  LDC.64 R70, c[0x0][0xb18] ;  /* 0x0002c600ff467b82 */ /* 0x000e700000000a00 */
[----:B------:R-:W1:Y:S08]  /*5300*/  LDC.64 R68, c[0x0][0xb28] ;  /* 0x0002ca00ff447b82 */ /* 0x000e700000000a00 */
[----:B------:R-:W1:Y:S01]  /*5310*/  LDC.64 R148, c[0x0][0x8b0] ;  /* 0x00022c00ff947b82 */ /* 0x000e620000000a00 */
[----:B----4-:R-:W-:Y:S01]  /*5320*/  IMAD.IADD R79, R0, 0x1, R79 ;  /* 0x00000001004f7824 */ /* 0x010fe200078e024f */
[----:B------:R-:W-:-:S04]  /*5330*/  SHF.R.S32.HI R0, RZ, 0x4, R166 ;  /* 0x00000004ff007819 */ /* 0x000fc800000114a6 */
[----:B------:R-:W-:Y:S02]  /*5340*/  LEA.HI.SX32 R165, R167, R0, 0x1c ;  /* 0x00000000a7a57211 */ /* 0x000fe400078fe2ff */
[----:B------:R-:W4:Y:S08]  /*5350*/  LDC.64 R146, c[0x0][0x8a8] ;  /* 0x00022a00ff927b82 */ /* 0x000f300000000a00 */
[----:B--23--:R-:W1:Y:S02]  /*5360*/  LDC R158, c[0x0][0x374] ;  /* 0x0000dd00ff9e7b82 */ /* 0x00ce640000000800 */
.L_x_141:
[C---:B------:R-:W-:Y:S02]  /*5370*/  LEA R0, R172.reuse, UR49, 0x3 ;  /* 0x00000031ac007c11 */ /* 0x040fe4000f8e18ff */
[----:B------:R-:W-:Y:S02]  /*5380*/  SHF.L.U32 R3, R163, 0x1f, RZ ;  /* 0x0000001fa3037819 */ /* 0x000fe400000006ff */
[----:B-1----:R-:W-:Y:S02]  /*5390*/  LEA R16, R172, UR49, 0x4 ;  /* 0x00000031ac107c11 */ /* 0x002fe4000f8e20ff */
[----:B------:R-:W2:Y:S02]  /*53a0*/  SYNCS.PHASECHK.TRANS64.TRYWAIT P0, [R0+URZ+0xa0], R3 ;  /* 0x0000a003000075a7 */ /* 0x000ea400080011ff */
[----:B--2---:R-:W-:Y:S05]  /*53b0*/  @!P0 BRA `(.L_x_100) ;  /* 0x0000006c00ec8947 */ /* 0x004fea0003800000 */
.L_x_186:
[----:B------:R-:W3:Y:S01]  /*53c0*/  LDC.64 R12, c[0x0][0xb10] ;  /* 0x0002c400ff0c7b82 */ /* 0x000ee20000000a00 */
[----:B------:R-:W4:Y:S01]  /*53d0*/  LDS.128 R16, [R16+0x110] ;  /* 0x0001100010107984 */ /* 0x000f220000000c00 */
[----:B-1----:R-:W-:Y:S01]  /*53e0*/  ISETP.NE.AND P1, PT, R73, 0x1, PT ;  /* 0x000000014900780c */ /* 0x002fe20003f25270 */
[----:B--2---:R-:W-:Y:S01]  /*53f0*/  VIADD R0, R0, 0xb0 ;  /* 0x000000b000007836 */ /* 0x004fe20000000000 */
[----:B------:R-:W-:Y:S04]  /*5400*/  ISETP.GE.AND P0, PT, R72, 0x1, PT ;  /* 0x000000014800780c */ /* 0x000fe80003f06270 */
[----:B------:R-:W1:Y:S01]  /*5410*/  LDC.64 R10, c[0x0][0xb18] ;  /* 0x0002c600ff0a7b82 */ /* 0x000e620000000a00 */
[----:B------:R-:W-:Y:S01]  /*5420*/  PRMT R0, RZ, 0x654, R0 ;  /* 0x00000654ff007816 */ /* 0x000fe20000000000 */
[----:B------:R-:W-:Y:S01]  /*5430*/  @!PT LDS RZ, [RZ] ;  /* 0x00000000fffff984 */ /* 0x000fe20000000800 */
[----:B------:R-:W-:Y:S01]  /*5440*/  @!PT LDS RZ, [RZ] ;  /* 0x00000000fffff984 */ /* 0x000fe20000000800 */
[----:B------:R-:W-:Y:S01]  /*5450*/  @!PT LDS RZ, [RZ] ;  /* 0x00000000fffff984 */ /* 0x000fe20000000800 */
[----:B------:R-:W-:Y:S01]  /*5460*/  @!PT LDS RZ, [RZ] ;  /* 0x00000000fffff984 */ /* 0x000fe20000000800 */
[----:B------:R2:W-:Y:S06]  /*5470*/  MEMBAR.ALL.CTA ;  /* 0x0000000000007992 */ /* 0x0005ec0000008000 */
[----:B--2---:R-:W2:Y:S01]  /*5480*/  FENCE.VIEW.ASYNC.S ;  /* 0x00000000000073c6 */ /* 0x004ea20000000000 */
[----:B------:R-:W1:Y:S08]  /*5490*/  @!P1 LDC R14, c[0x0][0xb20] ;  /* 0x0002c800ff0e9b82 */ /* 0x000e700000000800 */
[----:B------:R-:W1:Y:S01]  /*54a0*/  @!P1 LDC R9, c[0x0][0xb0c] ;  /* 0x0002c300ff099b82 */ /* 0x000e620000000800 */
[----:B--2---:R2:W-:Y:S01]  /*54b0*/  SYNCS.ARRIVE.TRANS64.RED.A1T0 RZ, [R0+URZ], RZ ;  /* 0x000000ff00ff79a7 */ /* 0x0045e200081004ff */
[----:B----4-:R-:W-:Y:S04]  /*54c0*/  LOP3.LUT P4, RZ, R18, 0x1, RZ, 0xc0, !PT ;  /* 0x0000000112ff7812 */ /* 0x010fe8000788c0ff */
[----:B------:R-:W-:Y:S09]  /*54d0*/  P2R R170, PR, RZ, 0x10 ;  /* 0x00000010ffaa7803 */ /* 0x000ff20000000000 */
[----:B------:R-:W-:Y:S02]  /*54e0*/  @P4 MOV R77, R16 ;  /* 0x00000010004d4202 */ /* 0x000fe40000000f00 */
[----:B------:R-:W-:Y:S01]  /*54f0*/  @P4 LOP3.LUT R75, R17, 0xffff, RZ, 0xc0, !PT ;  /* 0x0000ffff114b4812 */ /* 0x000fe200078ec0ff */
[----:B--23--:R-:W-:Y:S06]  /*5500*/  @!P0 BRA `(.L_x_101) ;  /* 0x0000000000a48947 */ /* 0x00cfec0003800000 */
[----:B------:R-:W-:Y:S01]  /*5510*/  IMAD.HI.U32 R24, R158, R71, RZ ;  /* 0x000000479e187227 */ /* 0x000fe200078e00ff */
[----:B------:R-:W-:Y:S02]  /*5520*/  ISETP.NE.AND P0, PT, R70, 0x1, PT ;  /* 0x000000014600780c */ /* 0x000fe40003f05270 */
[----:B------:R-:W-:Y:S01]  /*5530*/  ISETP.NE.AND P2, PT, R72, 0x1, PT ;  /* 0x000000014800780c */ /* 0x000fe20003f45270 */
[-C--:B------:R-:W-:Y:S01]  /*5540*/  IMAD.HI.U32 R22, R159, R150.reuse, RZ ;  /* 0x000000969f167227 */ /* 0x080fe200078e00ff */
[----:B------:R-:W-:Y:S02]  /*5550*/  SHF.R.U32.HI R23, RZ, R157, R24 ;  /* 0x0000009dff177219 */ /* 0x000fe40000011618 */
[----:B------:R-:W-:Y:S01]  /*5560*/  ISETP.NE.AND P3, PT, R74, 0x1, PT ;  /* 0x000000014a00780c */ /* 0x000fe20003f65270 */
[----:B------:R-:W-:Y:S01]  /*5570*/  IMAD.HI.U32 R28, R75, R71, RZ ;  /* 0x000000474b1c7227 */ /* 0x000fe200078e00ff */
[----:B------:R-:W-:Y:S02]  /*5580*/  SHF.R.U32.HI R22, RZ, R151, R22 ;  /* 0x00000097ff167219 */ /* 0x000fe40000011616 */
[----:B------:R-:W-:Y:S01]  /*5590*/  SEL R3, R158, R23, !P0 ;  /* 0x000000179e037207 */ /* 0x000fe20004000000 */
[----:B------:R-:W-:Y:S01]  /*55a0*/  IMAD.HI.U32 R26, R77, R150, RZ ;  /* 0x000000964d1a7227 */ /* 0x000fe200078e00ff */
[----:B------:R-:W-:Y:S03]  /*55b0*/  SEL R7, R159, R22, !P3 ;  /* 0x000000169f077207 */ /* 0x000fe60005800000 */
[-C--:B------:R-:W-:Y:S01]  /*55c0*/  IMAD.HI.U32 R22, R3, R68.reuse, RZ ;  /* 0x0000004403167227 */ /* 0x080fe200078e00ff */
[----:B------:R-:W-:Y:S03]  /*55d0*/  SHF.R.U32.HI R26, RZ, R151, R26 ;  /* 0x00000097ff1a7219 */ /* 0x000fe6000001161a */
[----:B------:R-:W-:Y:S01]  /*55e0*/  IMAD.HI.U32 R24, R7, R68, RZ ;  /* 0x0000004407187227 */ /* 0x000fe200078e00ff */
[----:B------:R-:W-:Y:S02]  /*55f0*/  @P2 SHF.R.U32.HI R3, RZ, R69, R22 ;  /* 0x00000045ff032219 */ /* 0x000fe40000011616 */
[----:B------:R-:W-:Y:S02]  /*5600*/  SHF.R.U32.HI R22, RZ, R157, R28 ;  /* 0x0000009dff167219 */ /* 0x000fe4000001161c */
[----:B------:R-:W-:Y:S01]  /*5610*/  @P2 SHF.R.U32.HI R7, RZ, R69, R24 ;  /* 0x00000045ff072219 */ /* 0x000fe20000011618 */
[C---:B------:R-:W-:Y:S01]  /*5620*/  IMAD R2, R72.reuse, R3, RZ ;  /* 0x0000000348027224 */ /* 0x040fe200078e02ff */
[----:B------:R-:W-:Y:S02]  /*5630*/  SEL R5, R75, R22, !P0 ;  /* 0x000000164b057207 */ /* 0x000fe40004000000 */
[----:B------:R-:W-:Y:S01]  /*5640*/  SEL R3, R77, R26, !P3 ;  /* 0x0000001a4d037207 */ /* 0x000fe20005800000 */
[----:B------:R-:W-:Y:S01]  /*5650*/  IMAD R4, R72, R7, RZ ;  /* 0x0000000748047224 */ /* 0x000fe200078e02ff */
[C---:B------:R-:W-:Y:S01]  /*5660*/  ISETP.GE.AND P0, PT, R5.reuse, R2, PT ;  /* 0x000000020500720c */ /* 0x040fe20003f06270 */
[----:B------:R-:W-:Y:S03]  /*5670*/  IMAD.HI.U32 R6, R5, R68, RZ ;  /* 0x0000004405067227 */ /* 0x000fe600078e00ff */
[----:B------:R-:W-:Y:S01]  /*5680*/  ISETP.GE.OR P0, PT, R3, R4, P0 ;  /* 0x000000040300720c */ /* 0x000fe20000706670 */
[----:B------:R-:W-:Y:S01]  /*5690*/  IMAD.MOV R4, RZ, RZ, -R3 ;  /* 0x000000ffff047224 */ /* 0x000fe200078e0a03 */
[-C--:B------:R-:W-:Y:S03]  /*56a0*/  SHF.R.U32.HI R6, RZ, R69.reuse, R6 ;  /* 0x00000045ff067219 */ /* 0x080fe60000011606 */
[----:B------:R-:W-:Y:S01]  /*56b0*/  IMAD R77, R74, R4, R77 ;  /* 0x000000044a4d7224 */ /* 0x000fe200078e024d */
[----:B------:R-:W-:Y:S05]  /*56c0*/  SEL R15, R5, R6, !P2 ;  /* 0x00000006050f7207 */ /* 0x000fea0005000000 */
[----:B------:R-:W-:Y:S02]  /*56d0*/  IMAD.MOV R6, RZ, RZ, -R15 ;  /* 0x000000ffff067224 */ /* 0x000fe400078e0a0f */
[C---:B------:R-:W-:Y:S04]  /*56e0*/  @!P0 IMAD.HI.U32 R2, R3.reuse, R68, RZ ;  /* 0x0000004403028227 */ /* 0x040fe800078e00ff */
[----:B------:R-:W-:Y:S01]  /*56f0*/  IMAD R6, R72, R6, R5 ;  /* 0x0000000648067224 */ /* 0x000fe200078e0205 */
[----:B------:R-:W-:Y:S04]  /*5700*/  @!P0 SHF.R.U32.HI R2, RZ, R69, R2 ;  /* 0x00000045ff028219 */ /* 0x000fe80000011602 */
[----:B------:R-:W-:Y:S02]  /*5710*/  @!P0 SEL R0, R3, R2, !P2 ;  /* 0x0000000203008207 */ /* 0x000fe40005000000 */
[----:B------:R-:W-:Y:S02]  /*5720*/  IADD3 R2, PT, PT, -R5, RZ, RZ ;  /* 0x000000ff05027210 */ /* 0x000fe40007ffe1ff */
[----:B------:R-:W-:Y:S01]  /*5730*/  @!P0 IADD3 R8, PT, PT, R15, -R0, RZ ;  /* 0x800000000f088210 */ /* 0x000fe20007ffe0ff */
[----:B------:R-:W-:Y:S02]  /*5740*/  @!P0 IMAD R0, R7, R6, R0 ;  /* 0x0000000607008224 */ /* 0x000fe400078e0200 */
[----:B------:R-:W-:Y:S02]  /*5750*/  IMAD R75, R70, R2, R75 ;  /* 0x00000002464b7224 */ /* 0x000fe400078e024b */
[----:B------:R-:W-:Y:S02]  /*5760*/  @!P0 IMAD R5, R8, R72, R3 ;  /* 0x0000004808058224 */ /* 0x000fe400078e0203 */
[----:B------:R-:W-:Y:S04]  /*5770*/  @!P0 IMAD.MOV.U32 R3, RZ, RZ, R0 ;  /* 0x000000ffff038224 */ /* 0x000fe800078e0000 */
[----:B------:R-:W-:Y:S02]  /*5780*/  IMAD R77, R3, R74, R77 ;  /* 0x0000004a034d7224 */ /* 0x000fe400078e024d */
[----:B------:R-:W-:Y:S07]  /*5790*/  IMAD R75, R5, R70, R75 ;  /* 0x00000046054b7224 */ /* 0x000fee00078e024b */
.L_x_101:
[----:B-1----:R-:W-:Y:S01]  /*57a0*/  @!P1 ISETP.NE.AND P0, PT, R10, 0x1, PT ;  /* 0x000000010a00980c */ /* 0x002fe20003f05270 */
[----:B------:R-:W-:Y:S01]  /*57b0*/  @!P1 IMAD.HI.U32 R0, R77, R12, RZ ;  /* 0x0000000c4d009227 */ /* 0x000fe200078e00ff */
[----:B------:R-:W-:Y:S01]  /*57c0*/  @!P1 ISETP.NE.AND P2, PT, R9, 0x1, PT ;  /* 0x000000010900980c */ /* 0x000fe20003f45270 */
[----:B------:R-:W-:Y:S01]  /*57d0*/  ULOP3.LUT UP0, URZ, UR48, 0x1b0, URZ, 0xc0, !UPT ;  /* 0x000001b030ff7892 */ /* 0x000fe2000f80c0ff */
[----:B------:R-:W-:Y:S01]  /*57e0*/  R2UR UR42, R21 ;  /* 0x00000000152a72ca */ /* 0x000fe200000e0000 */
[----:B------:R-:W-:Y:S01]  /*57f0*/  @!P1 IMAD.HI.U32 R3, R75, R11, RZ ;  /* 0x0000000b4b039227 */ /* 0x000fe200078e00ff */
[----:B------:R-:W-:Y:S02]  /*5800*/  @!P1 SHF.R.U32.HI R0, RZ, R13, R0 ;  /* 0x0000000dff009219 */ /* 0x000fe40000011600 */
[----:B------:R-:W-:Y:S01]  /*5810*/  R2UR UR41, R20 ;  /* 0x00000000142972ca */ /* 0x000fe200000e0000 */
[----:B------:R-:W-:Y:S01]  /*5820*/  VIADD R172, R172, 0x1 ;  /* 0x00000001acac7836 */ /* 0x000fe20000000000 */
[----:B------:R-:W-:Y:S02]  /*5830*/  @!P1 SHF.R.U32.HI R2, RZ, R14, R3 ;  /* 0x0000000eff029219 */ /* 0x000fe40000011603 */
[----:B------:R-:W-:Y:S02]  /*5840*/  @!P1 SEL R3, R77, R0, !P2 ;  /* 0x000000004d039207 */ /* 0x000fe40005000000 */
[----:B------:R-:W-:Y:S02]  /*5850*/  @!P1 SEL R2, R75, R2, !P0 ;  /* 0x000000024b029207 */ /* 0x000fe40004000000 */
[----:B------:R-:W-:Y:S01]  /*5860*/  @P4 SHF.R.U32.HI R160, RZ, 0x10, R17 ;  /* 0x00000010ffa04819 */ /* 0x000fe20000011611 */
[----:B------:R-:W-:Y:S02]  /*5870*/  USHF.L.U32 UR42, UR42, 0x7, URZ ;  /* 0x000000072a2a7899 */ /* 0x000fe400080006ff */
[----:B------:R-:W-:Y:S02]  /*5880*/  @!P1 IMAD.IADD R0, R2, 0x1, -R3 ;  /* 0x0000000102009824 */ /* 0x000fe400078e0a03 */
[----:B------:R-:W-:Y:S01]  /*5890*/  @!P1 IMAD.IADD R2, R3, 0x1, -R2 ;  /* 0x0000000103029824 */ /* 0x000fe200078e0a02 */
[----:B------:R-:W-:Y:S01]  /*58a0*/  USHF.L.U32 UR41, UR41, 0x8, URZ ;  /* 0x0000000829297899 */ /* 0x000fe200080006ff */
[----:B------:R-:W-:Y:S02]  /*58b0*/  @!P1 IMAD R77, R0, R9, R77 ;  /* 0x00000009004d9224 */ /* 0x000fe400078e024d */
[----:B------:R-:W-:Y:S01]  /*58c0*/  @!P1 IMAD R75, R2, R10, R75 ;  /* 0x0000000a024b9224 */ /* 0x000fe200078e024b */
[----:B------:R-:W-:Y:S08]  /*58d0*/  BRA.U !UP0, `(.L_x_102) ;  /* 0x0000000108407547 */ /* 0x000ff0000b800000 */
[----:B------:R-:W1:Y:S01]  /*58e0*/  LDCU.64 UR8, c[0x4][0x88] ;  /* 0x01001100ff0877ac */ /* 0x000e620008000a00 */
[----:B------:R-:W-:Y:S01]  /*58f0*/  MOV R3, 0x0 ;  /* 0x0000000000037802 */ /* 0x000fe20000000f00 */
[----:B------:R-:W-:Y:S02]  /*5900*/  HFMA2 R12, -RZ, RZ, 0, 5.9604644775390625e-08 ;  /* 0x00000001ff0c7431 */ /* 0x000fe400000001ff */
[----:B------:R-:W-:Y:S02]  /*5910*/  IMAD.MOV.U32 R8, RZ, RZ, 0x70 ;  /* 0x00000070ff087424 */ /* 0x000fe400078e00ff */
[----:B------:R-:W-:Y:S01]  /*5920*/  IMAD.MOV.U32 R13, RZ, RZ, RZ ;  /* 0x000000ffff0d7224 */ /* 0x000fe200078e00ff */
[----:B------:R-:W2:Y:S01]  /*5930*/  LDCU.64 UR6, c[0x4][0x90] ;  /* 0x01001200ff0677ac */ /* 0x000ea20008000a00 */
[----:B------:R-:W3:Y:S01]  /*5940*/  LDC.64 R2, c[0x4][R3] ;  /* 0x0100000003027b82 */ /* 0x000ee20000000a00 */
[----:B------:R-:W4:Y:S01]  /*5950*/  LDCU.64 UR4, c[0x4][0x8] ;  /* 0x01000100ff0477ac */ /* 0x000f220008000a00 */
[----:B-1----:R-:W-:Y:S01]  /*5960*/  MOV R5, UR9 ;  /* 0x0000000900057c02 */ /* 0x002fe20008000f00 */
[----:B------:R-:W-:Y:S01]  /*5970*/  IMAD.U32 R4, RZ, RZ, UR8 ;  /* 0x00000008ff047e24 */ /* 0x000fe2000f8e00ff */
[----:B--2---:R-:W-:Y:S01]  /*5980*/  MOV R7, UR7 ;  /* 0x0000000700077c02 */ /* 0x004fe20008000f00 */
[----:B------:R-:W-:Y:S01]  /*5990*/  IMAD.U32 R6, RZ, RZ, UR6 ;  /* 0x00000006ff067e24 */ /* 0x000fe2000f8e00ff */
[----:B----4-:R-:W-:Y:S01]  /*59a0*/  MOV R11, UR5 ;  /* 0x00000005000b7c02 */ /* 0x010fe20008000f00 */
[----:B------:R-:W-:Y:S02]  /*59b0*/  IMAD.U32 R10, RZ, RZ, UR4 ;  /* 0x00000004ff0a7e24 */ /* 0x000fe4000f8e00ff */
[----:B------:R-:W-:Y:S07]  /*59c0*/  LEPC R20, `(.L_x_102) ;  /* 0x000000001014794e */ /* 0x000fee0000000000 */
[----:B---3-5:R-:W-:Y:S05]  /*59d0*/  CALL.ABS.NOINC R2 ;  /* 0x0000000002007343 */ /* 0x028fea0003c00000 */
.L_x_102:
[----:B------:R-:W-:Y:S01]  /*59e0*/  LOP3.LUT P0, RZ, R168, 0x1b0, RZ, 0xc0, !PT ;  /* 0x000001b0a8ff7812 */ /* 0x000fe2000780c0ff */
[----:B------:R-:W-:Y:S11]  /*59f0*/  BSSY.RECONVERGENT B6, `(.L_x_103) ;  /* 0x0000013000067945 */ /* 0x000ff60003800200 */
[----:B------:R-:W-:Y:S01]  /*5a00*/  @!UPT UIADD3 URZ, UPT, UPT, URZ, URZ, URZ ;  /* 0x000000fffffff290 */ /* 0x000fe2000fffe0ff */
[----:B------:R-:W-:Y:S05]  /*5a10*/  @!P0 BRA `(.L_x_104) ;  /* 0x0000000000408947 */ /* 0x000fea0003800000 */
        /* <DEDUP_REMOVED lines=16> */
.L_x_104:
[----:B------:R-:W-:Y:S05]  /*5b20*/  BSYNC.RECONVERGENT B6 ;  /* 0x0000000000067941 */ /* 0x000fea0003800200 */
.L_x_103:
[----:B------:R-:W-:Y:S01]  /*5b30*/  ISETP.NE.U32.AND P4, PT, R148, RZ, PT ;  /* 0x000000ff9400720c */ /* 0x000fe20003f85070 */
[----:B------:R-:W-:Y:S01]  /*5b40*/  UISETP.NE.AND UP2, UPT, UR50, URZ, UPT ;  /* 0x000000ff3200728c */ /* 0x000fe2000bf45270 */
[----:B------:R-:W-:Y:S01]  /*5b50*/  ISETP.NE.U32.AND P2, PT, RZ, UR38, PT ;  /* 0x00000026ff007c0c */ /* 0x000fe2000bf45070 */
[----:B------:R-:W-:Y:S01]  /*5b60*/  UISETP.NE.U32.AND UP1, UPT, UR44, URZ, UPT ;  /* 0x000000ff2c00728c */ /* 0x000fe2000bf25070 */
[----:B------:R-:W-:Y:S01]  /*5b70*/  ISETP.NE.AND.EX P4, PT, R149, RZ, PT, P4 ;  /* 0x000000ff9500720c */ /* 0x000fe20003f85340 */
[----:B------:R-:W-:Y:S01]  /*5b80*/  UPLOP3.LUT UP0, UPT, UPT, UPT, UPT, 0x40, 0x4 ;  /* 0x000000000004789c */ /* 0x000fe20003f0e870 */
[----:B------:R-:W-:Y:S01]  /*5b90*/  ISETP.NE.AND.EX P2, PT, RZ, UR39, PT, P2 ;  /* 0x00000027ff007c0c */ /* 0x000fe2000bf45320 */
[----:B------:R-:W-:Y:S01]  /*5ba0*/  UISETP.NE.AND.EX UP1, UPT, UR45, URZ, UPT, UP1 ;  /* 0x000000ff2d00728c */ /* 0x000fe2000bf25310 */
[----:B------:R-:W-:Y:S04]  /*5bb0*/  PLOP3.LUT P1, PT, PT, PT, UP2, 0x80, 0x8 ;  /* 0x000000000008781c */ /* 0x000fe80003f2f028 */
[----:B------:R-:W-:Y:S06]  /*5bc0*/  @UP2 UPLOP3.LUT UP0, UPT, UPT, UPT, UP1, 0x80, 0x8 ;  /* 0x000000000008289c */ /* 0x000fec0003f0f010 */
[----:B------:R-:W-:Y:S01]  /*5bd0*/  PLOP3.LUT P0, PT, PT, PT, UP0, 0x80, 0x8 ;  /* 0x000000000008781c */ /* 0x000fe20003f0f008 */
[----:B------:R-:W-:Y:S01]  /*5be0*/  @!UPT UIADD3 URZ, UPT, UPT, URZ, URZ, URZ ;  /* 0x000000fffffff290 */ /* 0x000fe2000fffe0ff */
[----:B------:R-:W-:Y:S11]  /*5bf0*/  BRA.U !UP1, `(.L_x_105) ;  /* 0x0000000109387547 */ /* 0x000ff6000b800000 */
[----:B------:R-:W-:Y:S01]  /*5c00*/  UISETP.NE.U32.AND UP0, UPT, UR38, URZ, UPT ;  /* 0x000000ff2600728c */ /* 0x000fe2000bf05070 */
[----:B------:R-:W-:Y:S02]  /*5c10*/  HFMA2 R0, -RZ, RZ, 0, 5.9604644775390625e-08 ;  /* 0x00000001ff007431 */ /* 0x000fe400000001ff */
[----:B------:R-:W-:Y:S01]  /*5c20*/  IMAD.MOV.U32 R153, RZ, RZ, 0x1 ;  /* 0x00000001ff997424 */ /* 0x000fe200078e00ff */
[----:B------:R-:W-:Y:S06]  /*5c30*/  UISETP.NE.AND.EX UP0, UPT, UR39, URZ, UPT, UP0 ;  /* 0x000000ff2700728c */ /* 0x000fec000bf05300 */
[----:B------:R-:W-:Y:S05]  /*5c40*/  PLOP3.LUT P3, PT, PT, PT, UP0, 0x80, 0x8 ;  /* 0x000000000008781c */ /* 0x000fea0003f6f008 */
[----:B------:R-:W1:Y:S01]  /*5c50*/  @UP0 LDCU.64 UR6, c[0x0][0x888] ;  /* 0x00011100ff0607ac */ /* 0x000e620008000a00 */
[----:B------:R-:W-:Y:S07]  /*5c60*/  @UP0 UIMAD UR4, UR36, UR44, URZ ;  /* 0x0000002c240402a4 */ /* 0x000fee000f8e02ff */
[----:B------:R-:W-:Y:S01]  /*5c70*/  @!P3 PRMT R153, R0, 0x7610, R153 ;  /* 0x000076100099b816 */ /* 0x000fe20000000099 */
[----:B-1----:R-:W-:Y:S03]  /*5c80*/  @UP0 UIMAD.WIDE UR6, UR4, 0x4, UR6 ;  /* 0x00000004040608a5 */ /* 0x002fe6000f8e0206 */
[----:B------:R-:W1:Y:S03]  /*5c90*/  @!UP0 LDCU UR4, c[0x0][0x880] ;  /* 0x00011000ff0487ac */ /* 0x000e660008000800 */
[----:B------:R-:W-:Y:S01]  /*5ca0*/  IMAD.U32 R2, RZ, RZ, UR6 ;  /* 0x00000006ff027e24 */ /* 0x000fe2000f8e00ff */
[----:B------:R-:W-:Y:S05]  /*5cb0*/  MOV R3, UR7 ;  /* 0x0000000700037c02 */ /* 0x000fea0008000f00 */
[----:B-----5:R2:W5:Y:S02]  /*5cc0*/  @P3 LDG.E R82, desc[UR46][R2.64] ;  /* 0x0000002e02523981 */ /* 0x020564000c1e1900 */
[----:B-12---:R-:W-:Y:S02]  /*5cd0*/  @!P3 IMAD.U32 R82, RZ, RZ, UR4 ;  /* 0x00000004ff52be24 */ /* 0x006fe4000f8e00ff */
.L_x_105:
[----:B------:R-:W-:Y:S05]  /*5ce0*/  @!P4 BRA `(.L_x_106) ;  /* 0x000000000020c947 */ /* 0x000fea0003800000 */
[----:B------:R-:W-:Y:S04]  /*5cf0*/  ISETP.NE.U32.AND P3, PT, R146, RZ, PT ;  /* 0x000000ff9200720c */ /* 0x000fe80003f65070 */
[----:B------:R-:W-:Y:S11]  /*5d00*/  ISETP.NE.AND.EX P3, PT, R147, RZ, PT, P3 ;  /* 0x000000ff9300720c */ /* 0x000ff60003f65330 */
[----:B------:R-:W-:Y:S02]  /*5d10*/  @!UPT UIADD3 URZ, UPT, UPT, URZ, URZ, URZ ;  /* 0x000000fffffff290 */ /* 0x000fe4000fffe0ff */
[----:B------:R-:W1:Y:S01]  /*5d20*/  @P3 LDC.64 R2, c[0x0][0x8a8] ;  /* 0x00022a00ff023b82 */ /* 0x000e620000000a00 */
[----:B------:R-:W-:Y:S04]  /*5d30*/  @P3 IMAD R0, R148, UR36, RZ ;  /* 0x0000002494003c24 */ /* 0x000fe8000f8e02ff */
[----:B-1----:R-:W-:Y:S05]  /*5d40*/  @P3 IMAD.WIDE R2, R0, 0x4, R2 ;  /* 0x0000000400023825 */ /* 0x002fea00078e0202 */
[----:B-----5:R1:W5:Y:S02]  /*5d50*/  @P3 LDG.E R78, desc[UR46][R2.64] ;  /* 0x0000002e024e3981 */ /* 0x020364000c1e1900 */
[----:B-1----:R-:W2:Y:S02]  /*5d60*/  @!P3 LDC R78, c[0x0][0x8a0] ;  /* 0x00022800ff4ebb82 */ /* 0x002ea40000000800 */
.L_x_106:
[----:B-----5:R-:W-:Y:S01]  /*5d70*/  ISETP.NE.AND P4, PT, R82, RZ, PT ;  /* 0x000000ff5200720c */ /* 0x020fe20003f85270 */
[----:B------:R-:W-:Y:S01]  /*5d80*/  BSSY B1, `(.L_x_107) ;  /* 0x0000048000017945 */ /* 0x000fe20003800000 */
[----:B------:R-:W-:Y:S01]  /*5d90*/  SEL R5, RZ, 0xffffffff, P2 ;  /* 0xffffffffff057807 */ /* 0x000fe20001000000 */
[----:B------:R-:W-:Y:S01]  /*5da0*/  IMAD.MOV.U32 R100, RZ, RZ, 0x1 ;  /* 0x00000001ff647424 */ /* 0x000fe200078e00ff */
[----:B------:R-:W-:Y:S01]  /*5db0*/  LOP3.LUT P3, RZ, R153, 0xff, RZ, 0xc0, !PT ;  /* 0x000000ff99ff7812 */ /* 0x000fe2000786c0ff */
[----:B------:R-:W-:Y:S01]  /*5dc0*/  IMAD R80, R76, 0x100, R79 ;  /* 0x000001004c507824 */ /* 0x000fe200078e024f */
[----:B------:R-:W-:Y:S02]  /*5dd0*/  @P1 SEL R0, RZ, 0xffffffff, P4 ;  /* 0xffffffffff001807 */ /* 0x000fe40002000000 */
[----:B------:R-:W-:Y:S02]  /*5de0*/  CS2R R110, SRZ ;  /* 0x00000000006e7805 */ /* 0x000fe4000001ff00 */
[----:B------:R-:W-:Y:S02]  /*5df0*/  LEA R3, R162, UR49, 0x3 ;  /* 0x00000031a2037c11 */ /* 0x000fe4000f8e18ff */
[----:B------:R-:W-:Y:S02]  /*5e00*/  CS2R R108, SRZ ;  /* 0x00000000006c7805 */ /* 0x000fe4000001ff00 */
[----:B------:R-:W-:Y:S02]  /*5e10*/  @P0 SEL R0, R5, R0, !P3 ;  /* 0x0000000005000207 */ /* 0x000fe40005800000 */
[----:B------:R-:W-:Y:S02]  /*5e20*/  CS2R R106, SRZ ;  /* 0x00000000006a7805 */ /* 0x000fe4000001ff00 */
[----:B------:R-:W-:Y:S02]  /*5e30*/  LEA R171, R76, UR49, 0x3 ;  /* 0x000000314cab7c11 */ /* 0x000fe4000f8e18ff */
[----:B------:R-:W-:Y:S02]  /*5e40*/  CS2R R104, SRZ ;  /* 0x0000000000687805 */ /* 0x000fe4000001ff00 */
[----:B------:R-:W-:Y:S02]  /*5e50*/  @P1 LOP3.LUT R0, R0, 0x1, RZ, 0xc0, !PT ;  /* 0x0000000100001812 */ /* 0x000fe400078ec0ff */
[----:B------:R-:W-:Y:S02]  /*5e60*/  CS2R R98, SRZ ;  /* 0x0000000000627805 */ /* 0x000fe4000001ff00 */
[----:B------:R-:W-:Y:S02]  /*5e70*/  SHF.L.U32 R2, R164, 0x1f, RZ ;  /* 0x0000001fa4027819 */ /* 0x000fe400000006ff */
[----:B------:R-:W-:Y:S02]  /*5e80*/  CS2R R96, SRZ ;  /* 0x0000000000607805 */ /* 0x000fe4000001ff00 */
[----:B------:R-:W-:Y:S02]  /*5e90*/  ISETP.NE.U32.OR P6, PT, R0, 0x1, !P1 ;  /* 0x000000010000780c */ /* 0x000fe40004fc5470 */
[----:B------:R-:W-:Y:S02]  /*5ea0*/  CS2R R90, SRZ ;  /* 0x00000000005a7805 */ /* 0x000fe4000001ff00 */
[----:B------:R-:W-:Y:S02]  /*5eb0*/  PLOP3.LUT P2, PT, PT, PT, UP1, 0x80, 0x8 ;  /* 0x000000000008781c */ /* 0x000fe40003f4f018 */
[----:B------:R-:W-:Y:S02]  /*5ec0*/  CS2R R88, SRZ ;  /* 0x0000000000587805 */ /* 0x000fe4000001ff00 */
[----:B------:R-:W-:Y:S02]  /*5ed0*/  SEL R0, RZ, 0xffffffff, P4 ;  /* 0xffffffffff007807 */ /* 0x000fe40002000000 */
[----:B------:R-:W-:Y:S03]  /*5ee0*/  P2R R116, PR, RZ, 0x40 ;  /* 0x00000040ff747803 */ /* 0x000fe60000000000 */
[----:B------:R-:W-:Y:S04]  /*5ef0*/  @P6 SHF.L.U32 R4, R161, 0x1f, RZ ;  /* 0x0000001fa1046819 */ /* 0x000fe800000006ff */
[----:B------:R-:W-:Y:S01]  /*5f00*/  @P2 SEL R0, R5, R0, !P3 ;  /* 0x0000000005002207 */ /* 0x000fe20005800000 */
[----:B------:R-:W1:Y:S03]  /*5f10*/  @P6 SYNCS.PHASECHK.TRANS64.TRYWAIT P1, [R3+URZ+0x50], R4 ;  /* 0x00005004030065a7 */ /* 0x000e6600080211ff */
[----:B------:R-:W-:Y:S04]  /*5f20*/  LOP3.LUT R0, R0, 0x1, RZ, 0xc0, !PT ;  /* 0x0000000100007812 */ /* 0x000fe800078ec0ff */
[----:B------:R-:W-:Y:S04]  /*5f30*/  ISETP.NE.U32.AND P5, PT, R0, 0x1, PT ;  /* 0x000000010000780c */ /* 0x000fe80003fa5070 */
[----:B------:R-:W-:Y:S01]  /*5f40*/  P2R R101, PR, RZ, 0x20 ;  /* 0x00000020ff657803 */ /* 0x000fe20000000000 */
[----:B------:R3:W4:Y:S01]  /*5f50*/  SYNCS.PHASECHK.TRANS64.TRYWAIT P0, [R171+URZ+0xc0], R2 ;  /* 0x0000c002ab0075a7 */ /* 0x00072200080011ff */
[----:B-1----:R-:W-:Y:S01]  /*5f60*/  @P6 SEL R100, RZ, 0x1, !P1 ;  /* 0x00000001ff646807 */ /* 0x002fe20004800000 */
[----:B---3--:R-:W-:Y:S06]  /*5f70*/  @!P6 BRA `(.L_x_108) ;  /* 0x0000000000a0e947 */ /* 0x008fec0003800000 */
[----:B------:R-:W-:Y:S01]  /*5f80*/  @P5 IMAD R7, R162, 0x2000, R155 ;  /* 0x00002000a2075824 */ /* 0x000fe200078e029b */
[----:B------:R-:W-:Y:S01]  /*5f90*/  ISETP.NE.AND P1, PT, R100, RZ, PT ;  /* 0x000000ff6400720c */ /* 0x000fe20003f25270 */
[----:B------:R-:W-:Y:S01]  /*5fa0*/  BSSY B0, `(.L_x_109) ;  /* 0x0000011000007945 */ /* 0x000fe20003800000 */
[----:B------:R-:W-:Y:S01]  /*5fb0*/  CS2R R90, SRZ ;  /* 0x00000000005a7805 */ /* 0x000fe2000001ff00 */
[----:B------:R-:W-:Y:S01]  /*5fc0*/  @P5 VIADD R4, R7, UR49 ;  /* 0x0000003107045c36 */ /* 0x000fe20008000000 */
[----:B------:R-:W-:Y:S02]  /*5fd0*/  CS2R R88, SRZ ;  /* 0x0000000000587805 */ /* 0x000fe4000001ff00 */
[----:B------:R-:W-:Y:S02]  /*5fe0*/  CS2R R98, SRZ ;  /* 0x0000000000627805 */ /* 0x000fe4000001ff00 */
[----:B------:R-:W-:Y:S01]  /*5ff0*/  CS2R R96, SRZ ;  /* 0x0000000000607805 */ /* 0x000fe2000001ff00 */
[--C-:B------:R-:W-:Y:S01]  /*6000*/  @P5 IMAD.IADD R6, R167, 0x1, R4.reuse ;  /* 0x00000001a7065824 */ /* 0x100fe200078e0204 */
[----:B------:R-:W-:Y:S01]  /*6010*/  CS2R R106, SRZ ;  /* 0x00000000006a7805 */ /* 0x000fe2000001ff00 */
[--C-:B------:R-:W-:Y:S01]  /*6020*/  @P5 IMAD.IADD R5, R166, 0x1, R4.reuse ;  /* 0x00000001a6055824 */ /* 0x100fe200078e0204 */
[----:B------:R-:W-:Y:S01]  /*6030*/  CS2R R104, SRZ ;  /* 0x0000000000687805 */ /* 0x000fe2000001ff00 */
[----:B------:R-:W-:Y:S01]  /*6040*/  @P5 IMAD R4, R165, 0x10, R4 ;  /* 0x00000010a5045824 */ /* 0x000fe200078e0204 */
[----:B------:R-:W-:Y:S02]  /*6050*/  CS2R R110, SRZ ;  /* 0x00000000006e7805 */ /* 0x000fe4000001ff00 */
[----:B------:R-:W-:Y:S01]  /*6060*/  CS2R R108, SRZ ;  /* 0x00000000006c7805 */ /* 0x000fe2000001ff00 */
[----:B------:R-:W-:Y:S06]  /*6070*/  @P1 BRA `(.L_x_110) ;  /* 0x00000000000c1947 */ /* 0x000fec0003800000 */
[----:B------:R-:W-:Y:S04]  /*6080*/  SHF.L.U32 R0, R161, 0x1f, RZ ;  /* 0x0000001fa1007819 */ /* 0x000fe800000006ff */
[----:B------:R-:W1:Y:S02]  /*6090*/  SYNCS.PHASECHK.TRANS64.TRYWAIT P1, [R3+URZ+0x50], R0 ;  /* 0x00005000030075a7 */ /* 0x000e6400080211ff */
[----:B-1----:R-:W-:Y:S05]  /*60a0*/  @!P1 BRA `(.L_x_111) ;  /* 0x0000006000c49947 */ /* 0x002fea0003800000 */
.L_x_110:
[----:B------:R-:W-:Y:S05]  /*60b0*/  BSYNC B0 ;  /* 0x0000000000007941 */ /* 0x000fea0003800000 */
.L_x_109:
[----:B------:R-:W-:Y:S01]  /*60c0*/  ISETP.NE.AND P1, PT, R101, RZ, PT ;  /* 0x000000ff6500720c */ /* 0x000fe20003f25270 */
[----:B-1----:R-:W-:Y:S02]  /*60d0*/  VIADD R3, R3, 0x70 ;  /* 0x0000007003037836 */ /* 0x002fe40000000000 */
[----:B------:R-:W-:Y:S02]  /*60e0*/  IMAD.U32 R0, RZ, RZ, UR37 ;  /* 0x00000025ff007e24 */ /* 0x000fe4000f8e00ff */
[----:B------:R-:W-:Y:S03]  /*60f0*/  VIADD R162, R162, 0x1 ;  /* 0x00000001a2a27836 */ /* 0x000fe60000000000 */
[----:B------:R-:W-:Y:S05]  /*6100*/  PRMT R0, R0, 0x654, R3 ;  /* 0x0000065400007816 */ /* 0x000fea0000000003 */
[----:B------:R1:W3:Y:S04]  /*6110*/  @P1 LDS.128 R88, [R7+UR49+0x200] ;  /* 0x0002003107581984 */ /* 0x0002e80008000c00 */
[----:B------:R1:W1:Y:S04]  /*6120*/  @P1 LDS.128 R96, [R6+0x200] ;  /* 0x0002000006601984 */ /* 0x0002680000000c00 */
[----:B------:R1:W1:Y:S04]  /*6130*/  @P1 LDS.128 R104, [R5+0x200] ;  /* 0x0002000005681984 */ /* 0x0002680000000c00 */
[----:B------:R1:W1:Y:S01]  /*6140*/  @P1 LDS.128 R108, [R4+0x200] ;  /* 0x00020000046c1984 */ /* 0x0002620000000c00 */
[C---:B------:R-:W-:Y:S01]  /*6150*/  ISETP.NE.AND P1, PT, R162.reuse, 0x4, PT ;  /* 0x00000004a200780c */ /* 0x040fe20003f25270 */
[----:B------:R-:W-:Y:S01]  /*6160*/  @!PT LDS RZ, [RZ] ;  /* 0x00000000fffff984 */ /* 0x000fe20000000800 */
[----:B------:R-:W-:Y:S01]  /*6170*/  @!PT LDS RZ, [RZ] ;  /* 0x00000000fffff984 */ /* 0x000fe20000000800 */
[----:B------:R-:W-:Y:S01]  /*6180*/  @!PT LDS RZ, [RZ] ;  /* 0x00000000fffff984 */ /* 0x000fe20000000800 */
[----:B------:R-:W-:Y:S01]  /*6190*/  @!PT LDS RZ, [RZ] ;  /* 0x00000000fffff984 */ /* 0x000fe20000000800 */
[----:B------:R5:W-:Y:S06]  /*61a0*/  MEMBAR.ALL.CTA ;  /* 0x0000000000007992 */ /* 0x000bec0000008000 */
[----:B-----5:R-:W5:Y:S01]  /*61b0*/  FENCE.VIEW.ASYNC.S ;  /* 0x00000000000073c6 */ /* 0x020f620000000000 */
[----:B------:R-:W-:Y:S01]  /*61c0*/  SEL R162, R162, RZ, P1 ;  /* 0x000000ffa2a27207 */ /* 0x000fe20000800000 */
[----:B-----5:R5:W-:Y:S02]  /*61d0*/  SYNCS.ARRIVE.TRANS64.RED.A1T0 RZ, [R0+URZ], RZ ;  /* 0x000000ff00ff79a7 */ /* 0x020be400081004ff */
[----:B-----5:R-:W-:Y:S04]  /*61e0*/  SEL R0, RZ, 0x1, P1 ;  /* 0x00000001ff007807 */ /* 0x020fe80000800000 */
[----:B---3--:R-:W-:Y:S02]  /*61f0*/  LOP3.LUT R161, R161, R0, RZ, 0x3c, !PT ;  /* 0x00000000a1a17212 */ /* 0x008fe400078e3cff */
.L_x_108:
[----:B------:R-:W-:Y:S05]  /*6200*/  BSYNC B1 ;  /* 0x0000000000017941 */ /* 0x000fea0003800000 */
.L_x_107:
[----:B------:R-:W-:Y:S04]  /*6210*/  SHF.R.U32.HI R3, RZ, 0x15, R80 ;  /* 0x00000015ff037819 */ /* 0x000fe80000011650 */
[----:B------:R-:W-:Y:S01]  /*6220*/  LOP3.LUT P1, RZ, R3, 0x3, R156, 0x48, !PT ;  /* 0x0000000303ff7812 */ /* 0x000fe2000782489c */
[----:B------:R-:W-:Y:S01]  /*6230*/  @!UPT UIADD3 URZ, UPT, UPT, URZ, URZ, URZ ;  /* 0x000000fffffff290 */ /* 0x000fe2000fffe0ff */
[----:B----4-:R-:W-:Y:S11]  /*6240*/  @P0 BRA `(.L_x_112) ;  /* 0x0000000000080947 */ /* 0x010ff60003800000 */
[----:B------:R-:W3:Y:S02]  /*6250*/  SYNCS.PHASECHK.TRANS64.TRYWAIT P0, [R171+URZ+0xc0], R2 ;  /* 0x0000c002ab0075a7 */ /* 0x000ee400080011ff */
[----:B---3--:R-:W-:Y:S05]  /*6260*/  @!P0 BRA `(.L_x_113) ;  /* 0x0000006000688947 */ /* 0x008fea0003800000 */
.L_x_112:
[----:B------:R-:W-:Y:S05]  /*6270*/  @!P1 BRA `(.L_x_114) ;  /* 0x0000000000409947 */ /* 0x000fea0003800000 */
[----:B------:R-:W1:Y:S01]  /*6280*/  LDCU.64 UR8, c[0x4][0x78] ;  /* 0x01000f00ff0877ac */ /* 0x000e620008000a00 */
[----:B------:R-:W-:Y:S01]  /*6290*/  MOV R3, 0x0 ;  /* 0x0000000000037802 */ /* 0x000fe20000000f00 */
[----:B------:R-:W-:Y:S02]  /*62a0*/  HFMA2 R12, -RZ, RZ, 0, 5.9604644775390625e-08 ;  /* 0x00000001ff0c7431 */ /* 0x000fe400000001ff */
[----:B------:R-:W-:Y:S02]  /*62b0*/  IMAD.MOV.U32 R8, RZ, RZ, 0x192 ;  /* 0x00000192ff087424 */ /* 0x000fe400078e00ff */
[----:B------:R-:W-:Y:S01]  /*62c0*/  IMAD.MOV.U32 R13, RZ, RZ, RZ ;  /* 0x000000ffff0d7224 */ /* 0x000fe200078e00ff */
[----:B------:R-:W4:Y:S01]  /*62d0*/  LDCU.64 UR6, c[0x4][0x80] ;  /* 0x01001000ff0677ac */ /* 0x000f220008000a00 */
[----:B---3--:R-:W3:Y:S01]  /*62e0*/  LDC.64 R2, c[0x4][R3] ;  /* 0x0100000003027b82 */ /* 0x008ee20000000a00 */
[----:B------:R-:W5:Y:S01]  /*62f0*/  LDCU.64 UR4, c[0x4][0x18] ;  /* 0x01000300ff0477ac */ /* 0x000f620008000a00 */
[----:B-1----:R-:W-:Y:S01]  /*6300*/  MOV R5, UR9 ;  /* 0x0000000900057c02 */ /* 0x002fe20008000f00 */
[----:B------:R-:W-:Y:S01]  /*6310*/  IMAD.U32 R4, RZ, RZ, UR8 ;  /* 0x00000008ff047e24 */ /* 0x000fe2000f8e00ff */
[----:B----4-:R-:W-:Y:S01]  /*6320*/  MOV R7, UR7 ;  /* 0x0000000700077c02 */ /* 0x010fe20008000f00 */
[----:B------:R-:W-:Y:S01]  /*6330*/  IMAD.U32 R6, RZ, RZ, UR6 ;  /* 0x00000006ff067e24 */ /* 0x000fe2000f8e00ff */
[----:B-----5:R-:W-:Y:S01]  /*6340*/  MOV R11, UR5 ;  /* 0x00000005000b7c02 */ /* 0x020fe20008000f00 */
[----:B------:R-:W-:Y:S02]  /*6350*/  IMAD.U32 R10, RZ, RZ, UR4 ;  /* 0x00000004ff0a7e24 */ /* 0x000fe4000f8e00ff */
[----:B------:R-:W-:Y:S07]  /*6360*/  LEPC R20, `(.L_x_114) ;  /* 0x000000001014794e */ /* 0x000fee0000000000 */
[----:B--23--:R-:W-:Y:S05]  /*6370*/  CALL.ABS.NOINC R2 ;  /* 0x0000000002007343 */ /* 0x00cfea0003c00000 */
.L_x_114:
[----:B------:R-:W-:Y:S01]  /*6380*/  SHF.L.U32 R83, R88, 0x10, RZ ;  /* 0x0000001058537819 */ /* 0x000fe200000006ff */
[----:B------:R-:W-:Y:S05]  /*6390*/  WARPSYNC.ALL ;  /* 0x0000000000007948 */ /* 0x000fea0003800000 */
[----:B------:R-:W-:Y:S01]  /*63a0*/  R2UR UR4, R80 ;  /* 0x00000000500472ca */ /* 0x000fe200000e0000 */
[----:B------:R-:W-:Y:S01]  /*63b0*/  BSSY.RECONVERGENT B0, `(.L_x_115) ;  /* 0x0000121000007945 */ /* 0x000fe20003800200 */
[----:B------:R-:W-:Y:S02]  /*63c0*/  IADD3 R103, PT, PT, R155, UR49, RZ ;  /* 0x000000319b677c10 */ /* 0x000fe4000fffe0ff */
[----:B------:R-:W-:Y:S02]  /*63d0*/  SHF.L.U32 R102, R165, 0x4, RZ ;  /* 0x00000004a5667819 */ /* 0x000fe400000006ff */
[-C--:B------:R-:W-:Y:S02]  /*63e0*/  IADD3 R175, PT, PT, R167, R103.reuse, RZ ;  /* 0x00000067a7af7210 */ /* 0x080fe40007ffe0ff */
[----:B------:R-:W-:Y:S02]  /*63f0*/  IADD3 R174, PT, PT, R166, R103, RZ ;  /* 0x00000067a6ae7210 */ /* 0x000fe40007ffe0ff */
[----:B------:R-:W-:Y:S02]  /*6400*/  IADD3 R173, PT, PT, R103, R102, RZ ;  /* 0x0000006667ad7210 */ /* 0x000fe40007ffe0ff */
[C---:B------:R-:W-:Y:S01]  /*6410*/  PRMT R81, R88.reuse, 0x8880, RZ ;  /* 0x0000888058517816 */ /* 0x040fe200000000ff */
[----:B-1----:R-:W2:Y:S01]  /*6420*/  LDTM.x64 R4, tmem[UR4] ;  /* 0x00000004000479ee */ /* 0x002ea20008340000 */
[----:B------:R-:W-:Y:S02]  /*6430*/  SHF.R.S32.HI R83, RZ, 0x18, R83 ;  /* 0x00000018ff537819 */ /* 0x000fe40000011453 */
[----:B------:R-:W-:Y:S02]  /*6440*/  SHF.R.S32.HI R86, RZ, 0x18, R89 ;  /* 0x00000018ff567819 */ /* 0x000fe40000011459 */
[----:B------:R-:W-:Y:S02]  /*6450*/  SHF.L.U32 R84, R88, 0x8, RZ ;  /* 0x0000000858547819 */ /* 0x000fe400000006ff */
[----:B------:R-:W-:Y:S02]  /*6460*/  SHF.L.U32 R85, R89, 0x8, RZ ;  /* 0x0000000859557819 */ /* 0x000fe400000006ff */
[----:B------:R-:W-:Y:S02]  /*6470*/  SHF.R.S32.HI R84, RZ, 0x18, R84 ;  /* 0x00000018ff547819 */ /* 0x000fe40000011454 */
[----:B------:R-:W-:Y:S02]  /*6480*/  SHF.R.S32.HI R85, RZ, 0x18, R85 ;  /* 0x00000018ff557819 */ /* 0x000fe40000011455 */
[----:B------:R-:W-:Y:S02]  /*6490*/  SHF.L.U32 R87, R110, 0x8, RZ ;  /* 0x000000086e577819 */ /* 0x000fe400000006ff */
[----:B------:R-:W-:Y:S02]  /*64a0*/  ISETP.NE.AND P0, PT, R169, RZ, PT ;  /* 0x000000ffa900720c */ /* 0x000fe40003f05270 */
[----:B------:R-:W-:Y:S02]  /*64b0*/  SHF.R.S32.HI R87, RZ, 0x18, R87 ;  /* 0x00000018ff577819 */ /* 0x000fe40000011457 */
[----:B------:R-:W-:Y:S02]  /*64c0*/  ISETP.NE.AND P6, PT, R116, RZ, PT ;  /* 0x000000ff7400720c */ /* 0x000fe40003fc5270 */
[----:B------:R-:W-:Y:S01]  /*64d0*/  LEA R117, R162, UR49, 0x3 ;  /* 0x00000031a2757c11 */ /* 0x000fe2000f8e18ff */
[C---:B--2---:R-:W-:Y:S02]  /*64e0*/  IMAD R0, R78.reuse, R4, RZ ;  /* 0x000000044e007224 */ /* 0x044fe400078e02ff */
[C---:B---3--:R-:W-:Y:S02]  /*64f0*/  IMAD R2, R78.reuse, R5, RZ ;  /* 0x000000054e027224 */ /* 0x048fe400078e02ff */
[----:B------:R-:W-:Y:S02]  /*6500*/  IMAD R3, R78, R6, RZ ;  /* 0x000000064e037224 */ /* 0x000fe400078e02ff */
[-C--:B------:R-:W-:Y:S01]  /*6510*/  IMAD R0, R81, R82.reuse, R0 ;  /* 0x0000005251007224 */ /* 0x080fe200078e0200 */
[----:B------:R-:W-:Y:S01]  /*6520*/  SHF.R.S32.HI R81, RZ, 0x18, R88 ;  /* 0x00000018ff517819 */ /* 0x000fe20000011458 */
[-C--:B------:R-:W-:Y:S01]  /*6530*/  IMAD R2, R83, R82.reuse, R2 ;  /* 0x0000005253027224 */ /* 0x080fe200078e0202 */
[C---:B------:R-:W-:Y:S01]  /*6540*/  PRMT R83, R89.reuse, 0x8880, RZ ;  /* 0x0000888059537816 */ /* 0x040fe200000000ff */
[----:B------:R-:W-:Y:S01]  /*6550*/  IMAD R3, R84, R82, R3 ;  /* 0x0000005254037224 */ /* 0x000fe200078e0203 */
[----:B------:R-:W-:Y:S01]  /*6560*/  SHF.L.U32 R84, R89, 0x10, RZ ;  /* 0x0000001059547819 */ /* 0x000fe200000006ff */
[C---:B------:R-:W-:Y:S01]  /*6570*/  IMAD R7, R78.reuse, R7, RZ ;  /* 0x000000074e077224 */ /* 0x040fe200078e02ff */
[----:B------:R-:W-:Y:S01]  /*6580*/  @P6 SHF.L.U32 R118, R161, 0x1f, RZ ;  /* 0x0000001fa1766819 */ /* 0x000fe200000006ff */
[C---:B------:R-:W-:Y:S01]  /*6590*/  IMAD R4, R78.reuse, R8, RZ ;  /* 0x000000084e047224 */ /* 0x040fe200078e02ff */
[----:B------:R-:W-:Y:S01]  /*65a0*/  SHF.R.S32.HI R84, RZ, 0x18, R84 ;  /* 0x00000018ff547819 */ /* 0x000fe20000011454 */
[----:B------:R-:W-:Y:S02]  /*65b0*/  IMAD R5, R78, R9, RZ ;  /* 0x000000094e057224 */ /* 0x000fe400078e02ff */
[----:B------:R-:W-:Y:S01]  /*65c0*/  IMAD R7, R81, R82, R7 ;  /* 0x0000005251077224 */ /* 0x000fe200078e0207 */
[----:B------:R-:W-:Y:S01]  /*65d0*/  PRMT R81, R90, 0x8880, RZ ;  /* 0x000088805a517816 */ /* 0x000fe200000000ff */
[----:B------:R-:W-:Y:S02]  /*65e0*/  IMAD R6, R78, R10, RZ ;  /* 0x0000000a4e067224 */ /* 0x000fe400078e02ff */
[-C--:B------:R-:W-:Y:S01]  /*65f0*/  IMAD R4, R83, R82.reuse, R4 ;  /* 0x0000005253047224 */ /* 0x080fe200078e0204 */
[----:B------:R-:W-:Y:S01]  /*6600*/  I2IP.S8.S32.SAT R93, R7, R3, RZ ;  /* 0x00000003075d7239 */ /* 0x000fe200000014ff */
[----:B------:R-:W-:Y:S01]  /*6610*/  IMAD R5, R84, R82, R5 ;  /* 0x0000005254057224 */ /* 0x000fe200078e0205 */
[----:B------:R-:W-:Y:S01]  /*6620*/  SHF.L.U32 R83, R90, 0x10, RZ ;  /* 0x000000105a537819 */ /* 0x000fe200000006ff */
[----:B------:R-:W-:Y:S01]  /*6630*/  IMAD R11, R78, R11, RZ ;  /* 0x0000000b4e0b7224 */ /* 0x000fe200078e02ff */
[----:B------:R-:W-:Y:S01]  /*6640*/  I2IP.S8.S32.SAT R92, R2, R0, R93 ;  /* 0x00000000025c7239 */ /* 0x000fe2000000145d */
[----:B------:R-:W-:Y:S01]  /*6650*/  IMAD R6, R85, R82, R6 ;  /* 0x0000005255067224 */ /* 0x000fe200078e0206 */
[----:B------:R-:W-:Y:S01]  /*6660*/  SHF.R.S32.HI R83, RZ, 0x18, R83 ;  /* 0x00000018ff537819 */ /* 0x000fe20000011453 */
[----:B------:R-:W-:Y:S01]  /*6670*/  IMAD R8, R78, R12, RZ ;  /* 0x0000000c4e087224 */ /* 0x000fe200078e02ff */
[----:B------:R-:W-:Y:S01]  /*6680*/  SHF.L.U32 R85, R90, 0x8, RZ ;  /* 0x000000085a557819 */ /* 0x000fe200000006ff */
[----:B------:R-:W-:Y:S02]  /*6690*/  IMAD R9, R78, R13, RZ ;  /* 0x0000000d4e097224 */ /* 0x000fe400078e02ff */
[----:B------:R-:W-:Y:S01]  /*66a0*/  IMAD R11, R86, R82, R11 ;  /* 0x00000052560b7224 */ /* 0x000fe200078e020b */
[----:B------:R-:W-:Y:S01]  /*66b0*/  SHF.R.S32.HI R85, RZ, 0x18, R85 ;  /* 0x00000018ff557819 */ /* 0x000fe20000011455 */
[C---:B------:R-:W-:Y:S01]  /*66c0*/  IMAD R10, R78.reuse, R14, RZ ;  /* 0x0000000e4e0a7224 */ /* 0x040fe200078e02ff */
[----:B------:R-:W-:Y:S01]  /*66d0*/  SHF.R.S32.HI R86, RZ, 0x18, R91 ;  /* 0x00000018ff567819 */ /* 0x000fe2000001145b */
[----:B------:R-:W-:Y:S01]  /*66e0*/  IMAD R8, R81, R82, R8 ;  /* 0x0000005251087224 */ /* 0x000fe200078e0208 */
[----:B------:R-:W-:Y:S01]  /*66f0*/  I2IP.S8.S32.SAT R94, R11, R6, RZ ;  /* 0x000000060b5e7239 */ /* 0x000fe200000014ff */
[----:B------:R-:W-:Y:S01]  /*6700*/  IMAD R9, R83, R82, R9 ;  /* 0x0000005253097224 */ /* 0x000fe200078e0209 */
[C---:B------:R-:W-:Y:S01]  /*6710*/  PRMT R83, R91.reuse, 0x8880, RZ ;  /* 0x000088805b537816 */ /* 0x040fe200000000ff */
[----:B------:R-:W-:Y:S01]  /*6720*/  IMAD.U32 R84, R91, 0x10000, RZ ;  /* 0x000100005b547824 */ /* 0x000fe200078e00ff */
[----:B------:R-:W-:Y:S01]  /*6730*/  I2IP.S8.S32.SAT R93, R5, R4, R94 ;  /* 0x00000004055d7239 */ /* 0x000fe2000000145e */
[C---:B------:R-:W-:Y:S01]  /*6740*/  IMAD R15, R78.reuse, R15, RZ ;  /* 0x0000000f4e0f7224 */ /* 0x040fe200078e02ff */
[----:B------:R-:W-:Y:S01]  /*6750*/  SHF.R.S32.HI R81, RZ, 0x18, R90 ;  /* 0x00000018ff517819 */ /* 0x000fe2000001145a */
[----:B------:R-:W-:Y:S01]  /*6760*/  IMAD R10, R85, R82, R10 ;  /* 0x00000052550a7224 */ /* 0x000fe200078e020a */
[----:B------:R-:W-:Y:S01]  /*6770*/  SHF.R.S32.HI R84, RZ, 0x18, R84 ;  /* 0x00000018ff547819 */ /* 0x000fe20000011454 */
[C---:B------:R-:W-:Y:S01]  /*6780*/  IMAD R12, R78.reuse, R16, RZ ;  /* 0x000000104e0c7224 */ /* 0x040fe200078e02ff */
[----:B------:R-:W-:Y:S01]  /*6790*/  SHF.L.U32 R85, R91, 0x8, RZ ;  /* 0x000000085b557819 */ /* 0x000fe200000006ff */
[----:B------:R-:W-:Y:S02]  /*67a0*/  IMAD R13, R78, R17, RZ ;  /* 0x000000114e0d7224 */ /* 0x000fe400078e02ff */
[----:B------:R-:W-:Y:S01]  /*67b0*/  IMAD R15, R81, R82, R15 ;  /* 0x00000052510f7224 */ /* 0x000fe200078e020f */
[----:B------:R-:W-:Y:S01]  /*67c0*/  PRMT R81, R96, 0x8880, RZ ;  /* 0x0000888060517816 */ /* 0x000fe200000000ff */
[----:B------:R-:W-:Y:S01]  /*67d0*/  IMAD R14, R78, R18, RZ ;  /* 0x000000124e0e7224 */ /* 0x000fe200078e02ff */
[----:B------:R-:W-:Y:S01]  /*67e0*/  SHF.R.S32.HI R85, RZ, 0x18, R85 ;  /* 0x00000018ff557819 */ /* 0x000fe20000011455 */
[----:B------:R-:W-:Y:S01]  /*67f0*/  IMAD R12, R83, R82, R12 ;  /* 0x00000052530c7224 */ /* 0x000fe200078e020c */
[----:B------:R-:W-:Y:S01]  /*6800*/  I2IP.S8.S32.SAT R94, R15, R10, RZ ;  /* 0x0000000a0f5e7239 */ /* 0x000fe200000014ff */
[----:B------:R-:W-:Y:S01]  /*6810*/  IMAD R13, R84, R82, R13 ;  /* 0x00000052540d7224 */ /* 0x000fe200078e020d */
[----:B------:R-:W-:Y:S01]  /*6820*/  SHF.L.U32 R83, R96, 0x10, RZ ;  /* 0x0000001060537819 */ /* 0x000fe200000006ff */
[C---:B------:R-:W-:Y:S01]  /*6830*/  IMAD R19, R78.reuse, R19, RZ ;  /* 0x000000134e137224 */ /* 0x040fe200078e02ff */
[----:B------:R-:W-:Y:S01]  /*6840*/  I2IP.S8.S32.SAT R94, R9, R8, R94 ;  /* 0x00000008095e7239 */ /* 0x000fe2000000145e */
[----:B------:R-:W-:Y:S01]  /*6850*/  IMAD R14, R85, R82, R14 ;  /* 0x00000052550e7224 */ /* 0x000fe200078e020e */
[----:B------:R-:W-:Y:S01]  /*6860*/  SHF.R.S32.HI R83, RZ, 0x18, R83 ;  /* 0x00000018ff537819 */ /* 0x000fe20000011453 */
[C---:B------:R-:W-:Y:S01]  /*6870*/  IMAD R16, R78.reuse, R20, RZ ;  /* 0x000000144e107224 */ /* 0x040fe200078e02ff */
[----:B------:R-:W-:Y:S01]  /*6880*/  SHF.L.U32 R84, R97, 0x10, RZ ;  /* 0x0000001061547819 */ /* 0x000fe200000006ff */
[----:B------:R-:W-:Y:S01]  /*6890*/  IMAD R17, R78, R21, RZ ;  /* 0x000000154e117224 */ /* 0x000fe200078e02ff */
[----:B------:R-:W-:Y:S01]  /*68a0*/  SHF.L.U32 R85, R96, 0x8, RZ ;  /* 0x0000000860557819 */ /* 0x000fe200000006ff */
[----:B------:R-:W-:Y:S01]  /*68b0*/  IMAD R19, R86, R82, R19 ;  /* 0x0000005256137224 */ /* 0x000fe200078e0213 */
[----:B------:R-:W-:Y:S01]  /*68c0*/  SHF.R.S32.HI R84, RZ, 0x18, R84 ;  /* 0x00000018ff547819 */ /* 0x000fe20000011454 */
[C---:B------:R-:W-:Y:S01]  /*68d0*/  IMAD R18, R78.reuse, R22, RZ ;  /* 0x000000164e127224 */ /* 0x040fe200078e02ff */
[----:B------:R-:W-:Y:S01]  /*68e0*/  SHF.R.S32.HI R85, RZ, 0x18, R85 ;  /* 0x00000018ff557819 */ /* 0x000fe20000011455 */
[----:B------:R-:W-:Y:S01]  /*68f0*/  IMAD R16, R81, R82, R16 ;  /* 0x0000005251107224 */ /* 0x000fe200078e0210 */
[----:B------:R-:W-:Y:S01]  /*6900*/  I2IP.S8.S32.SAT R95, R19, R14, RZ ;  /* 0x0000000e135f7239 */ /* 0x000fe200000014ff */
[-C--:B------:R-:W-:Y:S01]  /*6910*/  IMAD R17, R83, R82.reuse, R17 ;  /* 0x0000005253117224 */ /* 0x080fe200078e0211 */
[----:B------:R-:W-:Y:S01]  /*6920*/  PRMT R83, R97, 0x8880, RZ ;  /* 0x0000888061537816 */ /* 0x000fe200000000ff */
[C---:B------:R-:W-:Y:S01]  /*6930*/  IMAD R23, R78.reuse, R23, RZ ;  /* 0x000000174e177224 */ /* 0x040fe200078e02ff */
[----:B------:R-:W-:Y:S01]  /*6940*/  SHF.R.S32.HI R81, RZ, 0x18, R96 ;  /* 0x00000018ff517819 */ /* 0x000fe20000011460 */
[----:B------:R-:W-:Y:S01]  /*6950*/  IMAD R18, R85, R82, R18 ;  /* 0x0000005255127224 */ /* 0x000fe200078e0212 */
[----:B------:R-:W-:Y:S01]  /*6960*/  SHF.L.U32 R85, R97, 0x8, RZ ;  /* 0x0000000861557819 */ /* 0x000fe200000006ff */
[C---:B------:R-:W-:Y:S01]  /*6970*/  IMAD R20, R78.reuse, R24, RZ ;  /* 0x000000184e147224 */ /* 0x040fe200078e02ff */
[----:B------:R-:W-:Y:S01]  /*6980*/  I2IP.S8.S32.SAT R95, R13, R12, R95 ;  /* 0x0000000c0d5f7239 */ /* 0x000fe2000000145f */
[----:B------:R-:W-:Y:S01]  /*6990*/  IMAD R21, R78, R25, RZ ;  /* 0x000000194e157224 */ /* 0x000fe200078e02ff */
[----:B------:R-:W-:Y:S01]  /*69a0*/  SHF.R.S32.HI R85, RZ, 0x18, R85 ;  /* 0x00000018ff557819 */ /* 0x000fe20000011455 */
[----:B------:R-:W-:Y:S01]  /*69b0*/  IMAD R23, R81, R82, R23 ;  /* 0x0000005251177224 */ /* 0x000fe200078e0217 */
[----:B------:R-:W-:Y:S01]  /*69c0*/  PRMT R81, R98, 0x8880, RZ ;  /* 0x0000888062517816 */ /* 0x000fe200000000ff */
[----:B------:R-:W-:Y:S01]  /*69d0*/  IMAD R22, R78, R26, RZ ;  /* 0x0000001a4e167224 */ /* 0x000fe200078e02ff */
[----:B------:R1:W-:Y:S01]  /*69e0*/  STS.128 [R155+UR49+0x8200], R92 ;  /* 0x0082005c9b007988 */ /* 0x0003e20008000c31 */
[----:B------:R-:W-:Y:S01]  /*69f0*/  IMAD R20, R83, R82, R20 ;  /* 0x0000005253147224 */ /* 0x000fe200078e0214 */
[----:B------:R-:W-:Y:S01]  /*6a00*/  I2IP.S8.S32.SAT R112, R23, R18, RZ ;  /* 0x0000001217707239 */ /* 0x000fe200000014ff */
[----:B------:R-:W-:Y:S01]  /*6a10*/  IMAD R21, R84, R82, R21 ;  /* 0x0000005254157224 */ /* 0x000fe200078e0215 */
[----:B------:R-:W-:Y:S01]  /*6a20*/  SHF.R.S32.HI R86, RZ, 0x18, R97 ;  /* 0x00000018ff567819 */ /* 0x000fe20000011461 */
[----:B------:R-:W-:Y:S01]  /*6a30*/  IMAD.U32 R83, R98, 0x10000, RZ ;  /* 0x0001000062537824 */ /* 0x000fe200078e00ff */
[----:B------:R-:W-:Y:S01]  /*6a40*/  I2IP.S8.S32.SAT R112, R17, R16, R112 ;  /* 0x0000001011707239 */ /* 0x000fe20000001470 */
[----:B------:R-:W-:Y:S01]  /*6a50*/  IMAD R27, R78, R27, RZ ;  /* 0x0000001b4e1b7224 */ /* 0x000fe200078e02ff */
[----:B------:R-:W-:Y:S01]  /*6a60*/  SHF.L.U32 R84, R99, 0x10, RZ ;  /* 0x0000001063547819 */ /* 0x000fe200000006ff */
[----:B------:R-:W-:Y:S01]  /*6a70*/  IMAD R22, R85, R82, R22 ;  /* 0x0000005255167224 */ /* 0x000fe200078e0216 */
[----:B------:R-:W-:Y:S01]  /*6a80*/  SHF.L.U32 R85, R98, 0x8, RZ ;  /* 0x0000000862557819 */ /* 0x000fe200000006ff */
[C---:B------:R-:W-:Y:S01]  /*6a90*/  IMAD R24, R78.reuse, R28, RZ ;  /* 0x0000001c4e187224 */ /* 0x040fe200078e02ff */
[----:B------:R-:W-:Y:S01]  /*6aa0*/  SHF.R.S32.HI R83, RZ, 0x18, R83 ;  /* 0x00000018ff537819 */ /* 0x000fe20000011453 */
[----:B------:R-:W-:Y:S01]  /*6ab0*/  IMAD R25, R78, R29, RZ ;  /* 0x0000001d4e197224 */ /* 0x000fe200078e02ff */
[----:B------:R-:W-:Y:S01]  /*6ac0*/  SHF.R.S32.HI R84, RZ, 0x18, R84 ;  /* 0x00000018ff547819 */ /* 0x000fe20000011454 */
[----:B------:R-:W-:Y:S01]  /*6ad0*/  IMAD R27, R86, R82, R27 ;  /* 0x00000052561b7224 */ /* 0x000fe200078e021b */
[----:B------:R-:W-:Y:S01]  /*6ae0*/  SHF.R.S32.HI R85, RZ, 0x18, R85 ;  /* 0x00000018ff557819 */ /* 0x000fe20000011455 */
[C---:B------:R-:W-:Y:S01]  /*6af0*/  IMAD R26, R78.reuse, R30, RZ ;  /* 0x0000001e4e1a7224 */ /* 0x040fe200078e02ff */
[----:B------:R-:W-:Y:S01]  /*6b00*/  SHF.R.S32.HI R86, RZ, 0x18, R99 ;  /* 0x00000018ff567819 */ /* 0x000fe20000011463 */
[----:B------:R-:W-:Y:S01]  /*6b10*/  IMAD R24, R81, R82, R24 ;  /* 0x0000005251187224 */ /* 0x000fe200078e0218 */
[----:B------:R-:W-:Y:S01]  /*6b20*/  I2IP.S8.S32.SAT R113, R27, R22, RZ ;  /* 0x000000161b717239 */ /* 0x000fe200000014ff */
[----:B------:R-:W-:Y:S01]  /*6b30*/  IMAD R25, R83, R82, R25 ;  /* 0x0000005253197224 */ /* 0x000fe200078e0219 */
[----:B------:R-:W-:Y:S01]  /*6b40*/  SHF.R.S32.HI R81, RZ, 0x18, R98 ;  /* 0x00000018ff517819 */ /* 0x000fe20000011462 */
[C---:B------:R-:W-:Y:S01]  /*6b50*/  IMAD R31, R78.reuse, R31, RZ ;  /* 0x0000001f4e1f7224 */ /* 0x040fe200078e02ff */
[----:B------:R-:W-:Y:S01]  /*6b60*/  I2IP.S8.S32.SAT R113, R21, R20, R113 ;  /* 0x0000001415717239 */ /* 0x000fe20000001471 */
[----:B------:R-:W-:Y:S01]  /*6b70*/  IMAD R26, R85, R82, R26 ;  /* 0x00000052551a7224 */ /* 0x000fe200078e021a */
[C---:B------:R-:W-:Y:S01]  /*6b80*/  PRMT R83, R99.reuse, 0x8880, RZ ;  /* 0x0000888063537816 */ /* 0x040fe200000000ff */
[C---:B------:R-:W-:Y:S01]  /*6b90*/  IMAD R28, R78.reuse, R32, RZ ;  /* 0x000000204e1c7224 */ /* 0x040fe200078e02ff */
[----:B------:R-:W-:Y:S01]  /*6ba0*/  SHF.L.U32 R85, R99, 0x8, RZ ;  /* 0x0000000863557819 */ /* 0x000fe200000006ff */
[C---:B------:R-:W-:Y:S02]  /*6bb0*/  IMAD R29, R78.reuse, R33, RZ ;  /* 0x000000214e1d7224 */ /* 0x040fe400078e02ff */
[----:B------:R-:W-:Y:S01]  /*6bc0*/  IMAD R31, R81, R82, R31 ;  /* 0x00000052511f7224 */ /* 0x000fe200078e021f */
[----:B------:R-:W-:Y:S01]  /*6bd0*/  SHF.R.S32.HI R85, RZ, 0x18, R85 ;  /* 0x00000018ff557819 */ /* 0x000fe20000011455 */
[----:B------:R-:W-:Y:S01]  /*6be0*/  IMAD R30, R78, R34, RZ ;  /* 0x000000224e1e7224 */ /* 0x000fe200078e02ff */
[----:B------:R-:W-:Y:S01]  /*6bf0*/  PRMT R81, R104, 0x8880, RZ ;  /* 0x0000888068517816 */ /* 0x000fe200000000ff */
[----:B------:R-:W-:Y:S01]  /*6c00*/  IMAD R28, R83, R82, R28 ;  /* 0x00000052531c7224 */ /* 0x000fe200078e021c */
[----:B------:R-:W-:Y:S01]  /*6c10*/  I2IP.S8.S32.SAT R114, R31, R26, RZ ;  /* 0x0000001a1f727239 */ /* 0x000fe200000014ff */
[----:B------:R-:W-:Y:S01]  /*6c20*/  IMAD R29, R84, R82, R29 ;  /* 0x00000052541d7224 */ /* 0x000fe200078e021d */
[----:B------:R-:W-:Y:S01]  /*6c30*/  SHF.L.U32 R83, R104, 0x10, RZ ;  /* 0x0000001068537819 */ /* 0x000fe200000006ff */
[----:B------:R-:W-:Y:S01]  /*6c40*/  IMAD R35, R78, R35, RZ ;  /* 0x000000234e237224 */ /* 0x000fe200078e02ff */
[----:B------:R-:W-:Y:S01]  /*6c50*/  I2IP.S8.S32.SAT R114, R25, R24, R114 ;  /* 0x0000001819727239 */ /* 0x000fe20000001472 */
[----:B------:R-:W-:Y:S01]  /*6c60*/  IMAD R30, R85, R82, R30 ;  /* 0x00000052551e7224 */ /* 0x000fe200078e021e */
[----:B------:R-:W-:Y:S01]  /*6c70*/  SHF.L.U32 R85, R104, 0x8, RZ ;  /* 0x0000000868557819 */ /* 0x000fe200000006ff */
[C---:B------:R-:W-:Y:S01]  /*6c80*/  IMAD R32, R78.reuse, R36, RZ ;  /* 0x000000244e207224 */ /* 0x040fe200078e02ff */
[----:B------:R-:W-:Y:S01]  /*6c90*/  SHF.R.S32.HI R83, RZ, 0x18, R83 ;  /* 0x00000018ff537819 */ /* 0x000fe20000011453 */
[----:B------:R-:W-:Y:S01]  /*6ca0*/  IMAD R33, R78, R37, RZ ;  /* 0x000000254e217224 */ /* 0x000fe200078e02ff */
[----:B------:R-:W-:Y:S01]  /*6cb0*/  SHF.R.S32.HI R85, RZ, 0x18, R85 ;  /* 0x00000018ff557819 */ /* 0x000fe20000011455 */
[----:B------:R-:W-:Y:S01]  /*6cc0*/  IMAD R35, R86, R82, R35 ;  /* 0x0000005256237224 */ /* 0x000fe200078e0223 */
[----:B------:R-:W-:Y:S01]  /*6cd0*/  PRMT R84, R105, 0x8880, RZ ;  /* 0x0000888069547816 */ /* 0x000fe200000000ff */
[----:B------:R-:W-:Y:S01]  /*6ce0*/  IMAD R34, R78, R38, RZ ;  /* 0x000000264e227224 */ /* 0x000fe200078e02ff */
[----:B------:R-:W-:Y:S01]  /*6cf0*/  SHF.L.U32 R86, R108, 0x10, RZ ;  /* 0x000000106c567819 */ /* 0x000fe200000006ff */
[----:B------:R-:W-:Y:S01]  /*6d00*/  IMAD R32, R81, R82, R32 ;  /* 0x0000005251207224 */ /* 0x000fe200078e0220 */
[----:B------:R-:W-:Y:S01]  /*6d10*/  SHF.R.S32.HI R81, RZ, 0x18, R104 ;  /* 0x00000018ff517819 */ /* 0x000fe20000011468 */
[C---:B------:R-:W-:Y:S01]  /*6d20*/  IMAD R39, R78.reuse, R39, RZ ;  /* 0x000000274e277224 */ /* 0x040fe200078e02ff */
[----:B------:R-:W-:Y:S01]  /*6d30*/  I2IP.S8.S32.SAT R115, R35, R30, RZ ;  /* 0x0000001e23737239 */ /* 0x000fe200000014ff */
[-C--:B------:R-:W-:Y:S02]  /*6d40*/  IMAD R33, R83, R82.reuse, R33 ;  /* 0x0000005253217224 */ /* 0x080fe400078e0221 */
[----:B------:R-:W-:Y:S01]  /*6d50*/  IMAD R34, R85, R82, R34 ;  /* 0x0000005255227224 */ /* 0x000fe200078e0222 */
[----:B------:R-:W-:Y:S01]  /*6d60*/  I2IP.S8.S32.SAT R115, R29, R28, R115 ;  /* 0x0000001c1d737239 */ /* 0x000fe20000001473 */
[C---:B------:R-:W-:Y:S01]  /*6d70*/  IMAD.U32 R83, R105.reuse, 0x10000, RZ ;  /* 0x0001000069537824 */ /* 0x040fe200078e00ff */
[----:B------:R-:W-:Y:S01]  /*6d80*/  SHF.L.U32 R85, R105, 0x8, RZ ;  /* 0x0000000869557819 */ /* 0x000fe200000006ff */
[----:B------:R-:W-:Y:S01]  /*6d90*/  IMAD R39, R81, R82, R39 ;  /* 0x0000005251277224 */ /* 0x000fe200078e0227 */
[----:B------:R-:W-:Y:S01]  /*6da0*/  MOV R81, R84 ;  /* 0x0000005400517202 */ /* 0x000fe20000000f00 */
[C---:B------:R-:W-:Y:S01]  /*6db0*/  IMAD R36, R78.reuse, R40, RZ ;  /* 0x000000284e247224 */ /* 0x040fe200078e02ff */
[----:B------:R-:W-:Y:S01]  /*6dc0*/  SHF.R.S32.HI R83, RZ, 0x18, R83 ;  /* 0x00000018ff537819 */ /* 0x000fe20000011453 */
[C---:B------:R-:W-:Y:S01]  /*6dd0*/  IMAD R37, R78.reuse, R41, RZ ;  /* 0x000000294e257224 */ /* 0x040fe200078e02ff */
[----:B------:R-:W-:Y:S01]  /*6de0*/  SHF.R.S32.HI R85, RZ, 0x18, R85 ;  /* 0x00000018ff557819 */ /* 0x000fe20000011455 */
[C---:B------:R-:W-:Y:S01]  /*6df0*/  IMAD R38, R78.reuse, R42, RZ ;  /* 0x0000002a4e267224 */ /* 0x040fe200078e02ff */
[----:B------:R1:W-:Y:S01]  /*6e00*/  STS.128 [R175+0x8200], R112 ;  /* 0x00820070af007388 */ /* 0x0003e20000000c00 */
[----:B------:R-:W-:Y:S01]  /*6e10*/  IMAD R36, R81, R82, R36 ;  /* 0x0000005251247224 */ /* 0x000fe200078e0224 */
[----:B------:R-:W-:Y:S01]  /*6e20*/  I2IP.S8.S32.SAT R120, R39, R34, RZ ;  /* 0x0000002227787239 */ /* 0x000fe200000014ff */
[-C--:B------:R-:W-:Y:S01]  /*6e30*/  IMAD R37, R83, R82.reuse, R37 ;  /* 0x0000005253257224 */ /* 0x080fe200078e0225 */
[----:B------:R-:W-:Y:S01]  /*6e40*/  SHF.R.S32.HI R84, RZ, 0x18, R105 ;  /* 0x00000018ff547819 */ /* 0x000fe20000011469 */
[----:B------:R-:W-:Y:S01]  /*6e50*/  IMAD R43, R78, R43, RZ ;  /* 0x0000002b4e2b7224 */ /* 0x000fe200078e02ff */
[C---:B------:R-:W-:Y:S01]  /*6e60*/  SHF.L.U32 R83, R106.reuse, 0x10, RZ ;  /* 0x000000106a537819 */ /* 0x040fe200000006ff */
[----:B------:R-:W-:Y:S01]  /*6e70*/  IMAD R38, R85, R82, R38 ;  /* 0x0000005255267224 */ /* 0x000fe200078e0226 */
[----:B------:R-:W-:Y:S01]  /*6e80*/  PRMT R81, R106, 0x8880, RZ ;  /* 0x000088806a517816 */ /* 0x000fe200000000ff */
[----:B------:R-:W-:Y:S01]  /*6e90*/  IMAD R40, R78, R44, RZ ;  /* 0x0000002c4e287224 */ /* 0x000fe200078e02ff */
[----:B------:R-:W-:Y:S01]  /*6ea0*/  SHF.L.U32 R85, R106, 0x8, RZ ;  /* 0x000000086a557819 */ /* 0x000fe200000006ff */
[----:B------:R-:W-:Y:S01]  /*6eb0*/  IMAD R41, R78, R45, RZ ;  /* 0x0000002d4e297224 */ /* 0x000fe200078e02ff */
[----:B------:R-:W-:Y:S01]  /*6ec0*/  SHF.R.S32.HI R83, RZ, 0x18, R83 ;  /* 0x00000018ff537819 */ /* 0x000fe20000011453 */
[----:B------:R-:W-:Y:S01]  /*6ed0*/  IMAD R43, R84, R82, R43 ;  /* 0x00000052542b7224 */ /* 0x000fe200078e022b */
[----:B------:R-:W-:Y:S01]  /*6ee0*/  SHF.R.S32.HI R85, RZ, 0x18, R85 ;  /* 0x00000018ff557819 */ /* 0x000fe20000011455 */
[C---:B------:R-:W-:Y:S01]  /*6ef0*/  IMAD R42, R78.reuse, R46, RZ ;  /* 0x0000002e4e2a7224 */ /* 0x040fe200078e02ff */
[----:B------:R-:W-:Y:S01]  /*6f00*/  I2IP.S8.S32.SAT R120, R33, R32, R120 ;  /* 0x0000002021787239 */ /* 0x000fe20000001478 */
[----:B------:R-:W-:Y:S01]  /*6f10*/  IMAD R40, R81, R82, R40 ;  /* 0x0000005251287224 */ /* 0x000fe200078e0228 */
[----:B------:R-:W-:Y:S01]  /*6f20*/  SHF.R.S32.HI R84, RZ, 0x18, R106 ;  /* 0x00000018ff547819 */ /* 0x000fe2000001146a */
[----:B------:R-:W-:Y:S01]  /*6f30*/  IMAD R47, R78, R47, RZ ;  /* 0x0000002f4e2f7224 */ /* 0x000fe200078e02ff */
[----:B------:R-:W-:Y:S01]  /*6f40*/  I2IP.S8.S32.SAT R121, R43, R38, RZ ;  /* 0x000000262b797239 */ /* 0x000fe200000014ff */
[-C--:B------:R-:W-:Y:S01]  /*6f50*/  IMAD R41, R83, R82.reuse, R41 ;  /* 0x0000005253297224 */ /* 0x080fe200078e0229 */
[----:B------:R-:W-:Y:S01]  /*6f60*/  PRMT R81, R107, 0x8880, RZ ;  /* 0x000088806b517816 */ /* 0x000fe200000000ff */
[-C--:B------:R-:W-:Y:S01]  /*6f70*/  IMAD R42, R85, R82.reuse, R42 ;  /* 0x00000052552a7224 */ /* 0x080fe200078e022a */
[----:B------:R-:W-:Y:S01]  /*6f80*/  SHF.L.U32 R83, R107, 0x10, RZ ;  /* 0x000000106b537819 */ /* 0x000fe200000006ff */
[----:B------:R-:W-:Y:S01]  /*6f90*/  IMAD R47, R84, R82, R47 ;  /* 0x00000052542f7224 */ /* 0x000fe200078e022f */
[----:B------:R-:W-:Y:S01]  /*6fa0*/  I2IP.S8.S32.SAT R121, R37, R36, R121 ;  /* 0x0000002425797239 */ /* 0x000fe20000001479 */
[C---:B------:R-:W-:Y:S01]  /*6fb0*/  IMAD R44, R78.reuse, R48, RZ ;  /* 0x000000304e2c7224 */ /* 0x040fe200078e02ff */
[----:B------:R-:W-:Y:S01]  /*6fc0*/  SHF.R.S32.HI R83, RZ, 0x18, R83 ;  /* 0x00000018ff537819 */ /* 0x000fe20000011453 */
[----:B------:R-:W-:Y:S01]  /*6fd0*/  IMAD.SHL.U32 R84, R107, 0x100, RZ ;  /* 0x000001006b547824 */ /* 0x000fe200078e00ff */
[----:B------:R-:W-:Y:S01]  /*6fe0*/  I2IP.S8.S32.SAT R122, R47, R42, RZ ;  /* 0x0000002a2f7a7239 */ /* 0x000fe200000014ff */
[----:B------:R-:W-:Y:S01]  /*6ff0*/  IMAD R45, R78, R49, RZ ;  /* 0x000000314e2d7224 */ /* 0x000fe200078e02ff */
[----:B------:R-:W-:Y:S01]  /*7000*/  PRMT R85, R108, 0x8880, RZ ;  /* 0x000088806c557816 */ /* 0x000fe200000000ff */
[----:B------:R-:W-:Y:S01]  /*7010*/  IMAD R44, R81, R82, R44 ;  /* 0x00000052512c7224 */ /* 0x000fe200078e022c */
[----:B------:R-:W-:Y:S01]  /*7020*/  SHF.R.S32.HI R81, RZ, 0x18, R84 ;  /* 0x00000018ff517819 */ /* 0x000fe20000011454 */
[C---:B------:R-:W-:Y:S01]  /*7030*/  IMAD R46, R78.reuse, R50, RZ ;  /* 0x000000324e2e7224 */ /* 0x040fe200078e02ff */
[----:B------:R-:W-:Y:S01]  /*7040*/  I2IP.S8.S32.SAT R122, R41, R40, R122 ;  /* 0x00000028297a7239 */ /* 0x000fe2000000147a */
[----:B------:R-:W-:Y:S01]  /*7050*/  IMAD R45, R83, R82, R45 ;  /* 0x00000052532d7224 */ /* 0x000fe200078e022d */
[----:B------:R-:W-:Y:S01]  /*7060*/  SHF.R.S32.HI R83, RZ, 0x18, R107 ;  /* 0x00000018ff537819 */ /* 0x000fe2000001146b */
[----:B------:R-:W-:Y:S01]  /*7070*/  IMAD R51, R78, R51, RZ ;  /* 0x000000334e337224 */ /* 0x000fe200078e02ff */
[----:B------:R-:W-:Y:S01]  /*7080*/  SHF.L.U32 R84, R108, 0x8, RZ ;  /* 0x000000086c547819 */ /* 0x000fe200000006ff */
[C---:B------:R-:W-:Y:S02]  /*7090*/  IMAD R48, R78.reuse, R52, RZ ;  /* 0x000000344e307224 */ /* 0x040fe400078e02ff */
[-C--:B------:R-:W-:Y:S01]  /*70a0*/  IMAD R46, R81, R82.reuse, R46 ;  /* 0x00000052512e7224 */ /* 0x080fe200078e022e */
[----:B------:R-:W-:Y:S01]  /*70b0*/  SHF.R.S32.HI R81, RZ, 0x18, R86 ;  /* 0x00000018ff517819 */ /* 0x000fe20000011456 */
[C---:B------:R-:W-:Y:S01]  /*70c0*/  IMAD R49, R78.reuse, R53, RZ ;  /* 0x000000354e317224 */ /* 0x040fe200078e02ff */
[----:B------:R-:W-:Y:S01]  /*70d0*/  SHF.R.S32.HI R86, RZ, 0x18, R111 ;  /* 0x00000018ff567819 */ /* 0x000fe2000001146f */
[----:B------:R-:W-:Y:S01]  /*70e0*/  IMAD R51, R83, R82, R51 ;  /* 0x0000005253337224 */ /* 0x000fe200078e0233 */
[----:B------:R-:W-:Y:S01]  /*70f0*/  SHF.R.S32.HI R83, RZ, 0x18, R84 ;  /* 0x00000018ff537819 */ /* 0x000fe20000011454 */
[C---:B------:R-:W-:Y:S01]  /*7100*/  IMAD R50, R78.reuse, R54, RZ ;  /* 0x000000364e327224 */ /* 0x040fe200078e02ff */
[----:B------:R-:W-:Y:S01]  /*7110*/  SHF.R.S32.HI R84, RZ, 0x18, R108 ;  /* 0x00000018ff547819 */ /* 0x000fe2000001146c */
[----:B------:R-:W-:Y:S01]  /*7120*/  IMAD R48, R85, R82, R48 ;  /* 0x0000005255307224 */ /* 0x000fe200078e0230 */
[----:B------:R-:W-:Y:S01]  /*7130*/  I2IP.S8.S32.SAT R123, R51, R46, RZ ;  /* 0x0000002e337b7239 */ /* 0x000fe200000014ff */
[C---:B------:R-:W-:Y:S01]  /*7140*/  IMAD R55, R78.reuse, R55, RZ ;  /* 0x000000374e377224 */ /* 0x040fe200078e02ff */
[----:B------:R-:W-:Y:S01]  /*7150*/  SHF.L.U32 R85, R109, 0x10, RZ ;  /* 0x000000106d557819 */ /* 0x000fe200000006ff */
[----:B------:R-:W-:Y:S01]  /*7160*/  IMAD R49, R81, R82, R49 ;  /* 0x0000005251317224 */ /* 0x000fe200078e0231 */
[----:B------:R-:W-:Y:S01]  /*7170*/  PRMT R81, R109, 0x8880, RZ ;  /* 0x000088806d517816 */ /* 0x000fe200000000ff */
[----:B------:R-:W-:Y:S01]  /*7180*/  IMAD R52, R78, R56, RZ ;  /* 0x000000384e347224 */ /* 0x000fe200078e02ff */
[----:B------:R-:W-:Y:S01]  /*7190*/  I2IP.S8.S32.SAT R123, R45, R44, R123 ;  /* 0x0000002c2d7b7239 */ /* 0x000fe2000000147b */
[-C--:B------:R-:W-:Y:S01]  /*71a0*/  IMAD R50, R83, R82.reuse, R50 ;  /* 0x0000005253327224 */ /* 0x080fe200078e0232 */
[----:B------:R-:W-:Y:S01]  /*71b0*/  SHF.R.S32.HI R83, RZ, 0x18, R85 ;  /* 0x00000018ff537819 */ /* 0x000fe20000011455 */
[-C--:B------:R-:W-:Y:S01]  /*71c0*/  IMAD R55, R84, R82.reuse, R55 ;  /* 0x0000005254377224 */ /* 0x080fe200078e0237 */
[----:B------:R-:W-:Y:S01]  /*71d0*/  PRMT R85, R110, 0x8880, RZ ;  /* 0x000088806e557816 */ /* 0x000fe200000000ff */
[----:B------:R-:W-:Y:S01]  /*71e0*/  IMAD R52, R81, R82, R52 ;  /* 0x0000005251347224 */ /* 0x000fe200078e0234 */
[----:B------:R-:W-:Y:S01]  /*71f0*/  SHF.L.U32 R81, R109, 0x8, RZ ;  /* 0x000000086d517819 */ /* 0x000fe200000006ff */
[C---:B------:R-:W-:Y:S01]  /*7200*/  IMAD R53, R78.reuse, R57, RZ ;  /* 0x000000394e357224 */ /* 0x040fe200078e02ff */
[----:B------:R1:W-:Y:S01]  /*7210*/  STS.128 [R174+0x8200], R120 ;  /* 0x00820078ae007388 */ /* 0x0003e20000000c00 */
[----:B------:R-:W-:Y:S01]  /*7220*/  IMAD R54, R78, R58, RZ ;  /* 0x0000003a4e367224 */ /* 0x000fe200078e02ff */
[----:B------:R-:W-:Y:S01]  /*7230*/  SHF.R.S32.HI R81, RZ, 0x18, R81 ;  /* 0x00000018ff517819 */ /* 0x000fe20000011451 */
[----:B------:R-:W-:Y:S01]  /*7240*/  IMAD R53, R83, R82, R53 ;  /* 0x0000005253357224 */ /* 0x000fe200078e0235 */
[----:B------:R-:W-:Y:S01]  /*7250*/  SHF.L.U32 R84, R110, 0x10, RZ ;  /* 0x000000106e547819 */ /* 0x000fe200000006ff */
[C---:B------:R-:W-:Y:S01]  /*7260*/  IMAD R59, R78.reuse, R59, RZ ;  /* 0x0000003b4e3b7224 */ /* 0x040fe200078e02ff */
[----:B------:R-:W-:Y:S01]  /*7270*/  SHF.R.S32.HI R83, RZ, 0x18, R109 ;  /* 0x00000018ff537819 */ /* 0x000fe2000001146d */
[C---:B------:R-:W-:Y:S01]  /*7280*/  IMAD R56, R78.reuse, R60, RZ ;  /* 0x0000003c4e387224 */ /* 0x040fe200078e02ff */
[----:B------:R-:W-:Y:S01]  /*7290*/  I2IP.S8.S32.SAT R124, R55, R50, RZ ;  /* 0x00000032377c7239 */ /* 0x000fe200000014ff */
[----:B------:R-:W-:Y:S01]  /*72a0*/  IMAD R54, R81, R82, R54 ;  /* 0x0000005251367224 */ /* 0x000fe200078e0236 */
[----:B------:R-:W-:Y:S01]  /*72b0*/  SHF.R.S32.HI R84, RZ, 0x18, R84 ;  /* 0x00000018ff547819 */ /* 0x000fe20000011454 */
[----:B------:R-:W-:Y:S01]  /*72c0*/  IMAD R57, R78, R61, RZ ;  /* 0x0000003d4e397224 */ /* 0x000fe200078e02ff */
[----:B------:R-:W-:Y:S01]  /*72d0*/  I2IP.S8.S32.SAT R124, R49, R48, R124 ;  /* 0x00000030317c7239 */ /* 0x000fe2000000147c */
[-C--:B------:R-:W-:Y:S01]  /*72e0*/  IMAD R59, R83, R82.reuse, R59 ;  /* 0x00000052533b7224 */ /* 0x080fe200078e023b */
[----:B------:R-:W-:Y:S01]  /*72f0*/  PRMT R83, R111, 0x8880, RZ ;  /* 0x000088806f537816 */ /* 0x000fe200000000ff */
[-C--:B------:R-:W-:Y:S01]  /*7300*/  IMAD R56, R85, R82.reuse, R56 ;  /* 0x0000005255387224 */ /* 0x080fe200078e0238 */
[----:B------:R-:W-:Y:S01]  /*7310*/  SHF.R.S32.HI R81, RZ, 0x18, R110 ;  /* 0x00000018ff517819 */ /* 0x000fe2000001146e */
[----:B------:R-:W-:Y:S01]  /*7320*/  IMAD R57, R84, R82, R57 ;  /* 0x0000005254397224 */ /* 0x000fe200078e0239 */
[----:B------:R-:W-:Y:S01]  /*7330*/  I2IP.S8.S32.SAT R125, R59, R54, RZ ;  /* 0x000000363b7d7239 */ /* 0x000fe200000014ff */
[C---:B------:R-:W-:Y:S01]  /*7340*/  IMAD R58, R78.reuse, R62, RZ ;  /* 0x0000003e4e3a7224 */ /* 0x040fe200078e02ff */
[C---:B------:R-:W-:Y:S01]  /*7350*/  SHF.L.U32 R85, R111.reuse, 0x8, RZ ;  /* 0x000000086f557819 */ /* 0x040fe200000006ff */
[----:B------:R-:W-:Y:S01]  /*7360*/  IMAD.U32 R84, R111, 0x10000, RZ ;  /* 0x000100006f547824 */ /* 0x000fe200078e00ff */
[----:B------:R-:W-:Y:S01]  /*7370*/  I2IP.S8.S32.SAT R125, R53, R52, R125 ;  /* 0x00000034357d7239 */ /* 0x000fe2000000147d */
[C---:B------:R-:W-:Y:S01]  /*7380*/  IMAD R63, R78.reuse, R63, RZ ;  /* 0x0000003f4e3f7224 */ /* 0x040fe200078e02ff */
[----:B------:R-:W-:Y:S01]  /*7390*/  SHF.R.S32.HI R85, RZ, 0x18, R85 ;  /* 0x00000018ff557819 */ /* 0x000fe20000011455 */
[C---:B------:R-:W-:Y:S01]  /*73a0*/  IMAD R60, R78.reuse, R64, RZ ;  /* 0x000000404e3c7224 */ /* 0x040fe200078e02ff */
[----:B------:R-:W-:Y:S01]  /*73b0*/  SHF.R.S32.HI R84, RZ, 0x18, R84 ;  /* 0x00000018ff547819 */ /* 0x000fe20000011454 */
[-C--:B------:R-:W-:Y:S02]  /*73c0*/  IMAD R58, R87, R82.reuse, R58 ;  /* 0x00000052573a7224 */ /* 0x080fe400078e023a */
[C---:B------:R-:W-:Y:S02]  /*73d0*/  IMAD R61, R78.reuse, R65, RZ ;  /* 0x000000414e3d7224 */ /* 0x040fe400078e02ff */
[-C--:B------:R-:W-:Y:S02]  /*73e0*/  IMAD R63, R81, R82.reuse, R63 ;  /* 0x00000052513f7224 */ /* 0x080fe400078e023f */
[----:B------:R-:W-:Y:S02]  /*73f0*/  IMAD R60, R83, R82, R60 ;  /* 0x00000052533c7224 */ /* 0x000fe400078e023c */
[----:B------:R-:W-:Y:S01]  /*7400*/  IMAD R62, R78, R66, RZ ;  /* 0x000000424e3e7224 */ /* 0x000fe200078e02ff */
[----:B------:R-:W-:Y:S01]  /*7410*/  I2IP.S8.S32.SAT R126, R63, R58, RZ ;  /* 0x0000003a3f7e7239 */ /* 0x000fe200000014ff */
[----:B------:R-:W-:Y:S02]  /*7420*/  IMAD R61, R84, R82, R61 ;  /* 0x00000052543d7224 */ /* 0x000fe400078e023d */
[----:B------:R-:W-:Y:S01]  /*7430*/  IMAD R67, R78, R67, RZ ;  /* 0x000000434e437224 */ /* 0x000fe200078e02ff */
[----:B------:R-:W-:Y:S01]  /*7440*/  I2IP.S8.S32.SAT R126, R57, R56, R126 ;  /* 0x00000038397e7239 */ /* 0x000fe2000000147e */
[-C--:B------:R-:W-:Y:S02]  /*7450*/  IMAD R62, R85, R82.reuse, R62 ;  /* 0x00000052553e7224 */ /* 0x080fe400078e023e */
[----:B------:R-:W-:Y:S05]  /*7460*/  IMAD R67, R86, R82, R67 ;  /* 0x0000005256437224 */ /* 0x000fea00078e0243 */
[----:B------:R-:W-:Y:S04]  /*7470*/  I2IP.S8.S32.SAT R127, R67, R62, RZ ;  /* 0x0000003e437f7239 */ /* 0x000fe800000014ff */
[----:B------:R-:W-:Y:S05]  /*7480*/  I2IP.S8.S32.SAT R127, R61, R60, R127 ;  /* 0x0000003c3d7f7239 */ /* 0x000fea000000147f */
[----:B------:R1:W-:Y:S01]  /*7490*/  STS.128 [R173+0x8200], R124 ;  /* 0x0082007cad007388 */ /* 0x0003e20000000c00 */
[----:B------:R-:W-:Y:S01]  /*74a0*/  @!PT LDS RZ, [RZ] ;  /* 0x00000000fffff984 */ /* 0x000fe20000000800 */
[----:B------:R-:W-:Y:S01]  /*74b0*/  @!PT LDS RZ, [RZ] ;  /* 0x00000000fffff984 */ /* 0x000fe20000000800 */
[----:B------:R-:W-:Y:S01]  /*74c0*/  @!PT LDS RZ, [RZ] ;  /* 0x00000000fffff984 */ /* 0x000fe20000000800 */
[----:B------:R-:W-:Y:S01]  /*74d0*/  @!PT LDS RZ, [RZ] ;  /* 0x00000000fffff984 */ /* 0x000fe20000000800 */
[----:B------:R2:W-:Y:S07]  /*74e0*/  MEMBAR.ALL.CTA ;  /* 0x0000000000007992 */ /* 0x0005ee0000008000 */
[----:B--2---:R-:W2:Y:S02]  /*74f0*/  FENCE.VIEW.ASYNC.S ;  /* 0x00000000000073c6 */ /* 0x004ea40000000000 */
[----:B--2---:R-:W-:Y:S06]  /*7500*/  BAR.SYNC.DEFER_BLOCKING 0x1, 0x80 ;  /* 0x0042000000007b1d */ /* 0x004fec0000010000 */
[----:B------:R-:W-:Y:S05]  /*7510*/  @P0 BRA `(.L_x_116) ;  /* 0x0000000000280947 */ /* 0x000fea0003800000 */
[----:B------:R-:W-:Y:S02]  /*7520*/  UIADD3 UR4, UPT, UPT, UR49, 0x8200, URZ ;  /* 0x0000820031047890 */ /* 0x000fe4000fffe0ff */
[----:B------:R-:W-:Y:S01]  /*7530*/  UIADD3 UR6, UP0, UPT, UR52, 0x680, URZ ;  /* 0x0000068034067890 */ /* 0x000fe2000ff1e0ff */
[----:B------:R-:W-:Y:S03]  /*7540*/  UMOV UR43, UR36 ;  /* 0x00000024002b7c82 */ /* 0x000fe60008000000 */
[----:B------:R-:W-:Y:S01]  /*7550*/  MOV R168, UR4 ;  /* 0x0000000400a87c02 */ /* 0x000fe20008000f00 */
[----:B------:R-:W-:Y:S03]  /*7560*/  UIADD3.X UR7, UPT, UPT, URZ, UR53, URZ, UP0, !UPT ;  /* 0x00000035ff077290 */ /* 0x000fe600087fe4ff */
[----:B------:R-:W-:Y:S11]  /*7570*/  R2UR UR40, R168 ;  /* 0x00000000a82872ca */ /* 0x000ff600000e0000 */
[----:B------:R-:W-:Y:S02]  /*7580*/  @!UPT UIADD3 URZ, UPT, UPT, URZ, URZ, URZ ;  /* 0x000000fffffff290 */ /* 0x000fe4000fffe0ff */
[----:B------:R2:W-:Y:S01]  /*7590*/  UTMASTG.3D [UR40], [UR6] ;  /* 0x00000028060073b5 */ /* 0x0005e20008010000 */
[----:B------:R0:W-:Y:S01]  /*75a0*/  UTMACMDFLUSH ;  /* 0x00000000000079b7 */ /* 0x0001e20000000000 */
[----:B--2---:R-:W-:Y:S04]  /*75b0*/  DEPBAR.LE SB0, 0x1 ;  /* 0x000080400000791a */ /* 0x004fe80000000000 */
.L_x_116:
[----:B------:R-:W-:Y:S05]  /*75c0*/  BSYNC.RECONVERGENT B0 ;  /* 0x0000000000007941 */ /* 0x000fea0003800200 */
.L_x_115:
[----:B------:R-:W-:Y:S06]  /*75d0*/  BAR.SYNC.DEFER_BLOCKING 0x1, 0x80 ;  /* 0x0042000000007b1d */ /* 0x000fec0000010000 */
[----:B------:R-:W2:Y:S01]  /*75e0*/  @P6 SYNCS.PHASECHK.TRANS64.TRYWAIT P0, [R117+URZ+0x50], R118 ;  /* 0x00005076750065a7 */ /* 0x000ea200080011ff */
[----:B------:R-:W-:Y:S01]  /*75f0*/  BSSY B1, `(.L_x_117) ;  /* 0x0000023000017945 */ /* 0x000fe20003800000 */
[----:B--2---:R-:W-:Y:S03]  /*7600*/  @P6 SEL R100, RZ, 0x1, !P0 ;  /* 0x00000001ff646807 */ /* 0x004fe60004000000 */
[----:B------:R-:W-:Y:S05]  /*7610*/  @!P6 BRA `(.L_x_118) ;  /* 0x000000000080e947 */ /* 0x000fea0003800000 */
[----:B------:R-:W-:Y:S01]  /*7620*/  ISETP.NE.AND P1, PT, R101, RZ, PT ;  /* 0x000000ff6500720c */ /* 0x000fe20003f25270 */
[----:B------:R-:W-:Y:S01]  /*7630*/  BSSY B0, `(.L_x_119) ;  /* 0x000000a000007945 */ /* 0x000fe20003800000 */
[----:B------:R-:W-:Y:S11]  /*7640*/  ISETP.NE.AND P0, PT, R100, RZ, PT ;  /* 0x000000ff6400720c */ /* 0x000ff60003f05270 */
[----:B------:R-:W-:Y:S04]  /*7650*/  @P1 IMAD R5, R162, 0x2000, R103 ;  /* 0x00002000a2051824 */ /* 0x000fe800078e0267 */
[--C-:B------:R-:W-:Y:S01]  /*7660*/  @P1 IMAD.IADD R4, R167, 0x1, R5.reuse ;  /* 0x00000001a7041824 */ /* 0x100fe200078e0205 */
[----:B------:R-:W-:Y:S01]  /*7670*/  @P1 IADD3 R3, PT, PT, R166, R5, RZ ;  /* 0x00000005a6031210 */ /* 0x000fe20007ffe0ff */
[----:B------:R-:W-:Y:S01]  /*7680*/  @P1 IMAD.IADD R2, R102, 0x1, R5 ;  /* 0x0000000166021824 */ /* 0x000fe200078e0205 */
[----:B------:R-:W-:Y:S06]  /*7690*/  @P0 BRA `(.L_x_120) ;  /* 0x00000000000c0947 */ /* 0x000fec0003800000 */
[----:B------:R-:W-:Y:S04]  /*76a0*/  SHF.L.U32 R0, R161, 0x1f, RZ ;  /* 0x0000001fa1007819 */ /* 0x000fe800000006ff */
[----:B------:R-:W2:Y:S02]  /*76b0*/  SYNCS.PHASECHK.TRANS64.TRYWAIT P0, [R117+URZ+0x50], R0 ;  /* 0x00005000750075a7 */ /* 0x000ea400080011ff */
[----:B--2---:R-:W-:Y:S05]  /*76c0*/  @!P0 BRA `(.L_x_121) ;  /* 0x0000004c00648947 */ /* 0x004fea0003800000 */
.L_x_120:
[----:B------:R-:W-:Y:S05]  /*76d0*/  BSYNC B0 ;  /* 0x0000000000007941 */ /* 0x000fea0003800000 */
.L_x_119:
[----:B------:R-:W-:Y:S01]  /*76e0*/  ISETP.NE.AND P0, PT, R101, RZ, PT ;  /* 0x000000ff6500720c */ /* 0x000fe20003f05270 */
[----:B--2---:R-:W-:Y:S02]  /*76f0*/  VIADD R117, R117, 0x70 ;  /* 0x0000007075757836 */ /* 0x004fe40000000000 */
[----:B------:R-:W-:Y:S02]  /*7700*/  IMAD.U32 R0, RZ, RZ, UR37 ;  /* 0x00000025ff007e24 */ /* 0x000fe4000f8e00ff */
[----:B------:R-:W-:Y:S03]  /*7710*/  VIADD R162, R162, 0x1 ;  /* 0x00000001a2a27836 */ /* 0x000fe60000000000 */
[----:B------:R-:W-:Y:S05]  /*7720*/  PRMT R0, R0, 0x654, R117 ;  /* 0x0000065400007816 */ /* 0x000fea0000000075 */
[----:B------:R2:W3:Y:S04]  /*7730*/  @P0 LDS.128 R88, [R5+0x200] ;  /* 0x0002000005580984 */ /* 0x0004e80000000c00 */
[----:B------:R2:W4:Y:S04]  /*7740*/  @P0 LDS.128 R96, [R4+0x200] ;  /* 0x0002000004600984 */ /* 0x0005280000000c00 */
        /* <DEDUP_REMOVED lines=12> */
[----:B--234-:R-:W-:Y:S02]  /*7810*/  LOP3.LUT R161, R161, R0, RZ, 0x3c, !PT ;  /* 0x00000000a1a17212 */ /* 0x01cfe400078e3cff */
.L_x_118:
[----:B------:R-:W-:Y:S05]  /*7820*/  BSYNC B1 ;  /* 0x0000000000017941 */ /* 0x000fea0003800000 */
.L_x_117:
[----:B------:R-:W-:Y:S05]  /*7830*/  VIADD R3, R80, 0x40 ;  /* 0x0000004050037836 */ /* 0x000fea0000000000 */
[----:B------:R-:W-:Y:S04]  /*7840*/  SHF.R.U32.HI R3, RZ, 0x15, R3 ;  /* 0x00000015ff037819 */ /* 0x000fe80000011603 */
[----:B------:R-:W-:Y:S11]  /*7850*/  LOP3.LUT P0, RZ, R3, 0x3, R156, 0x48, !PT ;  /* 0x0000000303ff7812 */ /* 0x000ff6000780489c */
[----:B------:R-:W-:Y:S02]  /*7860*/  @!UPT UIADD3 URZ, UPT, UPT, URZ, URZ, URZ ;  /* 0x000000fffffff290 */ /* 0x000fe4000fffe0ff */
[----:B------:R-:W-:Y:S05]  /*7870*/  @!P0 BRA `(.L_x_122) ;  /* 0x0000000000408947 */ /* 0x000fea0003800000 */
[----:B------:R-:W2:Y:S01]  /*7880*/  LDCU.64 UR8, c[0x4][0x78] ;  /* 0x01000f00ff0877ac */ /* 0x000ea20008000a00 */
[----:B------:R-:W-:Y:S01]  /*7890*/  MOV R3, 0x0 ;  /* 0x0000000000037802 */ /* 0x000fe20000000f00 */
[----:B------:R-:W-:Y:S02]  /*78a0*/  HFMA2 R12, -RZ, RZ, 0, 5.9604644775390625e-08 ;  /* 0x00000001ff0c7431 */ /* 0x000fe400000001ff */
[----:B------:R-:W-:Y:S02]  /*78b0*/  IMAD.MOV.U32 R8, RZ, RZ, 0x192 ;  /* 0x00000192ff087424 */ /* 0x000fe400078e00ff */
[----:B------:R-:W-:Y:S01]  /*78c0*/  IMAD.MOV.U32 R13, RZ, RZ, RZ ;  /* 0x000000ffff0d7224 */ /* 0x000fe200078e00ff */
[----:B------:R-:W3:Y:S01]  /*78d0*/  LDCU.64 UR6, c[0x4][0x80] ;  /* 0x01001000ff0677ac */ /* 0x000ee20008000a00 */
[----:B------:R-:W4:Y:S01]  /*78e0*/  LDC.64 R2, c[0x4][R3] ;  /* 0x0100000003027b82 */ /* 0x000f220000000a00 */
[----:B------:R-:W5:Y:S01]  /*78f0*/  LDCU.64 UR4, c[0x4][0x18] ;  /* 0x01000300ff0477ac */ /* 0x000f620008000a00 */
[----:B--2---:R-:W-:Y:S01]  /*7900*/  MOV R5, UR9 ;  /* 0x0000000900057c02 */ /* 0x004fe20008000f00 */
[----:B------:R-:W-:Y:S01]  /*7910*/  IMAD.U32 R4, RZ, RZ, UR8 ;  /* 0x00000008ff047e24 */ /* 0x000fe2000f8e00ff */
[----:B---3--:R-:W-:Y:S01]  /*7920*/  MOV R7, UR7 ;  /* 0x0000000700077c02 */ /* 0x008fe20008000f00 */
[----:B------:R-:W-:Y:S01]  /*7930*/  IMAD.U32 R6, RZ, RZ, UR6 ;  /* 0x00000006ff067e24 */ /* 0x000fe2000f8e00ff */
[----:B-----5:R-:W-:Y:S01]  /*7940*/  MOV R11, UR5 ;  /* 0x00000005000b7c02 */ /* 0x020fe20008000f00 */
[----:B------:R-:W-:Y:S02]  /*7950*/  IMAD.U32 R10, RZ, RZ, UR4 ;  /* 0x00000004ff0a7e24 */ /* 0x000fe4000f8e00ff */
[----:B------:R-:W-:Y:S07]  /*7960*/  LEPC R20, `(.L_x_122) ;  /* 0x000000001014794e */ /* 0x000fee0000000000 */
[----:B-1--4-:R-:W-:Y:S05]  /*7970*/  CALL.ABS.NOINC R2 ;  /* 0x0000000002007343 */ /* 0x012fea0003c00000 */
.L_x_122:
[----:B------:R-:W-:Y:S05]  /*7980*/  WARPSYNC.ALL ;  /* 0x0000000000007948 */ /* 0x000fea0003800000 */
[----:B------:R-:W-:Y:S01]  /*7990*/  R2UR UR4, R80 ;  /* 0x00000000500472ca */ /* 0x000fe200000e0000 */
[----:B------:R-:W-:Y:S01]  /*79a0*/  BSSY.RECONVERGENT B0, `(.L_x_123) ;  /* 0x000011c000007945 */ /* 0x000fe20003800200 */
[C---:B------:R-:W-:Y:S02]  /*79b0*/  PRMT R81, R88.reuse, 0x8880, RZ ;  /* 0x0000888058517816 */ /* 0x040fe400000000ff */
[C---:B------:R-:W-:Y:S02]  /*79c0*/  SHF.L.U32 R84, R88.reuse, 0x8, RZ ;  /* 0x0000000858547819 */ /* 0x040fe400000006ff */
[----:B------:R-:W-:Y:S02]  /*79d0*/  SHF.L.U32 R83, R88, 0x10, RZ ;  /* 0x0000001058537819 */ /* 0x000fe400000006ff */
[----:B------:R-:W-:Y:S02]  /*79e0*/  SHF.R.S32.HI R84, RZ, 0x18, R84 ;  /* 0x00000018ff547819 */ /* 0x000fe40000011454 */
[----:B------:R-:W-:Y:S02]  /*79f0*/  SHF.R.S32.HI R83, RZ, 0x18, R83 ;  /* 0x00000018ff537819 */ /* 0x000fe40000011453 */
[----:B------:R-:W-:Y:S01]  /*7a00*/  ISETP.NE.AND P0, PT, R169, RZ, PT ;  /* 0x000000ffa900720c */ /* 0x000fe20003f05270 */
[----:B------:R-:W2:Y:S01]  /*7a10*/  LDTM.x64 R4, tmem[UR4+0x40] ;  /* 0x00004004000479ee */ /* 0x000ea20008340000 */
[----:B------:R-:W-:Y:S01]  /*7a20*/  ISETP.NE.AND P6, PT, R116, RZ, PT ;  /* 0x000000ff7400720c */ /* 0x000fe20003fc5270 */
[C---:B--2---:R-:W-:Y:S02]  /*7a30*/  IMAD R0, R78.reuse, R4, RZ ;  /* 0x000000044e007224 */ /* 0x044fe400078e02ff */
[C---:B------:R-:W-:Y:S02]  /*7a40*/  IMAD R3, R78.reuse, R6, RZ ;  /* 0x000000064e037224 */ /* 0x040fe400078e02ff */
[C---:B------:R-:W-:Y:S02]  /*7a50*/  IMAD R4, R78.reuse, R8, RZ ;  /* 0x000000084e047224 */ /* 0x040fe400078e02ff */
[C---:B------:R-:W-:Y:S02]  /*7a60*/  IMAD R6, R78.reuse, R10, RZ ;  /* 0x0000000a4e067224 */ /* 0x040fe400078e02ff */
[C---:B------:R-:W-:Y:S02]  /*7a70*/  IMAD R2, R78.reuse, R5, RZ ;  /* 0x000000054e027224 */ /* 0x040fe400078e02ff */
[C---:B------:R-:W-:Y:S02]  /*7a80*/  IMAD R8, R78.reuse, R12, RZ ;  /* 0x0000000c4e087224 */ /* 0x040fe400078e02ff */
[C---:B------:R-:W-:Y:S02]  /*7a90*/  IMAD R10, R78.reuse, R14, RZ ;  /* 0x0000000e4e0a7224 */ /* 0x040fe400078e02ff */
[C---:B------:R-:W-:Y:S02]  /*7aa0*/  IMAD R5, R78.reuse, R9, RZ ;  /* 0x000000094e057224 */ /* 0x040fe400078e02ff */
[----:B------:R-:W-:Y:S01]  /*7ab0*/  IMAD R0, R81, R82, R0 ;  /* 0x0000005251007224 */ /* 0x000fe200078e0200 */
[----:B------:R-:W-:Y:S01]  /*7ac0*/  SHF.L.U32 R81, R89, 0x8, RZ ;  /* 0x0000000859517819 */ /* 0x000fe200000006ff */
[C---:B------:R-:W-:Y:S02]  /*7ad0*/  IMAD R12, R78.reuse, R16, RZ ;  /* 0x000000104e0c7224 */ /* 0x040fe400078e02ff */
[C---:B------:R-:W-:Y:S01]  /*7ae0*/  IMAD R14, R78.reuse, R18, RZ ;  /* 0x000000124e0e7224 */ /* 0x040fe200078e02ff */
[----:B------:R-:W-:Y:S01]  /*7af0*/  SHF.R.S32.HI R81, RZ, 0x18, R81 ;  /* 0x00000018ff517819 */ /* 0x000fe20000011451 */
[C---:B------:R-:W-:Y:S02]  /*7b00*/  IMAD R9, R78.reuse, R13, RZ ;  /* 0x0000000d4e097224 */ /* 0x040fe400078e02ff */
[C---:B------:R-:W-:Y:S02]  /*7b10*/  IMAD R16, R78.reuse, R20, RZ ;  /* 0x000000144e107224 */ /* 0x040fe400078e02ff */
[C---:B------:R-:W-:Y:S02]  /*7b20*/  IMAD R18, R78.reuse, R22, RZ ;  /* 0x000000164e127224 */ /* 0x040fe400078e02ff */
[C---:B------:R-:W-:Y:S02]  /*7b30*/  IMAD R13, R78.reuse, R17, RZ ;  /* 0x000000114e0d7224 */ /* 0x040fe400078e02ff */
[C---:B------:R-:W-:Y:S02]  /*7b40*/  IMAD R20, R78.reuse, R24, RZ ;  /* 0x000000184e147224 */ /* 0x040fe400078e02ff */
[C---:B------:R-:W-:Y:S02]  /*7b50*/  IMAD R22, R78.reuse, R26, RZ ;  /* 0x0000001a4e167224 */ /* 0x040fe400078e02ff */
[----:B------:R-:W-:Y:S01]  /*7b60*/  IMAD R2, R83, R82, R2 ;  /* 0x0000005253027224 */ /* 0x000fe200078e0202 */
[----:B------:R-:W-:Y:S01]  /*7b70*/  SHF.R.S32.HI R83, RZ, 0x18, R89 ;  /* 0x00000018ff537819 */ /* 0x000fe20000011459 */
[C---:B------:R-:W-:Y:S02]  /*7b80*/  IMAD R17, R78.reuse, R21, RZ ;  /* 0x000000154e117224 */ /* 0x040fe400078e02ff */
[C---:B------:R-:W-:Y:S02]  /*7b90*/  IMAD R24, R78.reuse, R28, RZ ;  /* 0x0000001c4e187224 */ /* 0x040fe400078e02ff */
[C---:B------:R-:W-:Y:S02]  /*7ba0*/  IMAD R26, R78.reuse, R30, RZ ;  /* 0x0000001e4e1a7224 */ /* 0x040fe400078e02ff */
[C---:B------:R-:W-:Y:S02]  /*7bb0*/  IMAD R21, R78.reuse, R25, RZ ;  /* 0x000000194e157224 */ /* 0x040fe400078e02ff */
[C---:B------:R-:W-:Y:S02]  /*7bc0*/  IMAD R28, R78.reuse, R32, RZ ;  /* 0x000000204e1c7224 */ /* 0x040fe400078e02ff */
[----:B------:R-:W-:Y:S02]  /*7bd0*/  IMAD R30, R78, R34, RZ ;  /* 0x000000224e1e7224 */ /* 0x000fe400078e02ff */
[----:B------:R-:W-:Y:S02]  /*7be0*/  IMAD R3, R84, R82, R3 ;  /* 0x0000005254037224 */ /* 0x000fe400078e0203 */
[C---:B------:R-:W-:Y:S02]  /*7bf0*/  IMAD R25, R78.reuse, R29, RZ ;  /* 0x0000001d4e197224 */ /* 0x040fe400078e02ff */
        /* <DEDUP_REMOVED lines=14> */
[C---:B------:R-:W-:Y:S01]  /*7ce0*/  IMAD R60, R78.reuse, R64, RZ ;  /* 0x000000404e3c7224 */ /* 0x040fe200078e02ff */
[----:B------:R-:W-:Y:S01]  /*7cf0*/  SHF.R.S32.HI R64, RZ, 0x18, R88 ;  /* 0x00000018ff407819 */ /* 0x000fe20000011458 */
[C---:B------:R-:W-:Y:S02]  /*7d00*/  IMAD R34, R78.reuse, R38, RZ ;  /* 0x000000264e227224 */ /* 0x040fe400078e02ff */
[C---:B------:R-:W-:Y:S02]  /*7d10*/  IMAD R38, R78.reuse, R42, RZ ;  /* 0x0000002a4e267224 */ /* 0x040fe400078e02ff */
[C---:B------:R-:W-:Y:S02]  /*7d20*/  IMAD R57, R78.reuse, R61, RZ ;  /* 0x0000003d4e397224 */ /* 0x040fe400078e02ff */
[C---:B------:R-:W-:Y:S01]  /*7d30*/  IMAD R61, R78.reuse, R65, RZ ;  /* 0x000000414e3d7224 */ /* 0x040fe200078e02ff */
[C---:B------:R-:W-:Y:S01]  /*7d40*/  PRMT R65, R89.reuse, 0x8880, RZ ;  /* 0x0000888059417816 */ /* 0x040fe200000000ff */
[C---:B------:R-:W-:Y:S02]  /*7d50*/  IMAD R42, R78.reuse, R46, RZ ;  /* 0x0000002e4e2a7224 */ /* 0x040fe400078e02ff */
[C---:B------:R-:W-:Y:S02]  /*7d60*/  IMAD R46, R78.reuse, R50, RZ ;  /* 0x000000324e2e7224 */ /* 0x040fe400078e02ff */
[C---:B------:R-:W-:Y:S02]  /*7d70*/  IMAD R51, R78.reuse, R51, RZ ;  /* 0x000000334e337224 */ /* 0x040fe400078e02ff */
[C---:B------:R-:W-:Y:S02]  /*7d80*/  IMAD R50, R78.reuse, R54, RZ ;  /* 0x000000364e327224 */ /* 0x040fe400078e02ff */
[C---:B------:R-:W-:Y:S02]  /*7d90*/  IMAD R54, R78.reuse, R58, RZ ;  /* 0x0000003a4e367224 */ /* 0x040fe400078e02ff */
[C---:B------:R-:W-:Y:S02]  /*7da0*/  IMAD R58, R78.reuse, R62, RZ ;  /* 0x0000003e4e3a7224 */ /* 0x040fe400078e02ff */
[C---:B------:R-:W-:Y:S01]  /*7db0*/  IMAD R62, R78.reuse, R66, RZ ;  /* 0x000000424e3e7224 */ /* 0x040fe200078e02ff */
[----:B------:R-:W-:Y:S01]  /*7dc0*/  SHF.L.U32 R66, R89, 0x10, RZ ;  /* 0x0000001059427819 */ /* 0x000fe200000006ff */
[C---:B------:R-:W-:Y:S02]  /*7dd0*/  IMAD R7, R78.reuse, R7, RZ ;  /* 0x000000074e077224 */ /* 0x040fe400078e02ff */
[----:B------:R-:W-:Y:S01]  /*7de0*/  IMAD R11, R78, R11, RZ ;  /* 0x0000000b4e0b7224 */ /* 0x000fe200078e02ff */
[----:B------:R-:W-:Y:S01]  /*7df0*/  SHF.R.S32.HI R66, RZ, 0x18, R66 ;  /* 0x00000018ff427819 */ /* 0x000fe20000011442 */
[-C--:B------:R-:W-:Y:S01]  /*7e00*/  IMAD R7, R64, R82.reuse, R7 ;  /* 0x0000005240077224 */ /* 0x080fe200078e0207 */
[C---:B------:R-:W-:Y:S01]  /*7e10*/  PRMT R64, R90.reuse, 0x8880, RZ ;  /* 0x000088805a407816 */ /* 0x040fe200000000ff */
[-C--:B------:R-:W-:Y:S01]  /*7e20*/  IMAD R4, R65, R82.reuse, R4 ;  /* 0x0000005241047224 */ /* 0x080fe200078e0204 */
[----:B------:R-:W-:Y:S01]  /*7e30*/  SHF.L.U32 R65, R90, 0x10, RZ ;  /* 0x000000105a417819 */ /* 0x000fe200000006ff */
[-C--:B------:R-:W-:Y:S02]  /*7e40*/  IMAD R5, R66, R82.reuse, R5 ;  /* 0x0000005242057224 */ /* 0x080fe400078e0205 */
[-C--:B------:R-:W-:Y:S01]  /*7e50*/  IMAD R6, R81, R82.reuse, R6 ;  /* 0x0000005251067224 */ /* 0x080fe200078e0206 */
[----:B------:R-:W-:Y:S01]  /*7e60*/  I2IP.S8.S32.SAT R81, R7, R3, RZ ;  /* 0x0000000307517239 */ /* 0x000fe200000014ff */
[----:B------:R-:W-:Y:S01]  /*7e70*/  IMAD R11, R83, R82, R11 ;  /* 0x00000052530b7224 */ /* 0x000fe200078e020b */
[----:B------:R-:W-:Y:S01]  /*7e80*/  SHF.L.U32 R7, R90, 0x8, RZ ;  /* 0x000000085a077819 */ /* 0x000fe200000006ff */
[C---:B------:R-:W-:Y:S01]  /*7e90*/  IMAD R15, R78.reuse, R15, RZ ;  /* 0x0000000f4e0f7224 */ /* 0x040fe200078e02ff */
[----:B------:R-:W-:Y:S01]  /*7ea0*/  MOV R3, R64 ;  /* 0x0000004000037202 */ /* 0x000fe20000000f00 */
[C---:B------:R-:W-:Y:S01]  /*7eb0*/  IMAD R19, R78.reuse, R19, RZ ;  /* 0x000000134e137224 */ /* 0x040fe200078e02ff */
[----:B------:R-:W-:Y:S01]  /*7ec0*/  I2IP.S8.S32.SAT R11, R11, R6, RZ ;  /* 0x000000060b0b7239 */ /* 0x000fe200000014ff */
[C---:B------:R-:W-:Y:S01]  /*7ed0*/  IMAD R23, R78.reuse, R23, RZ ;  /* 0x000000174e177224 */ /* 0x040fe200078e02ff */
[----:B------:R-:W-:Y:S01]  /*7ee0*/  SHF.R.S32.HI R6, RZ, 0x18, R65 ;  /* 0x00000018ff067819 */ /* 0x000fe20000011441 */
[----:B------:R-:W-:Y:S01]  /*7ef0*/  IMAD R8, R3, R82, R8 ;  /* 0x0000005203087224 */ /* 0x000fe200078e0208 */
[----:B------:R-:W-:Y:S01]  /*7f00*/  SHF.R.S32.HI R7, RZ, 0x18, R7 ;  /* 0x00000018ff077819 */ /* 0x000fe20000011407 */
[----:B------:R-:W-:Y:S01]  /*7f10*/  IMAD R27, R78, R27, RZ ;  /* 0x0000001b4e1b7224 */ /* 0x000fe200078e02ff */
[----:B------:R-:W-:Y:S01]  /*7f20*/  I2IP.S8.S32.SAT R84, R2, R0, R81 ;  /* 0x0000000002547239 */ /* 0x000fe20000001451 */
[-C--:B------:R-:W-:Y:S01]  /*7f30*/  IMAD R9, R6, R82.reuse, R9 ;  /* 0x0000005206097224 */ /* 0x080fe200078e0209 */
[----:B------:R-:W-:Y:S01]  /*7f40*/  SHF.L.U32 R2, R91, 0x10, RZ ;  /* 0x000000105b027819 */ /* 0x000fe200000006ff */
[----:B------:R-:W-:Y:S01]  /*7f50*/  IMAD R10, R7, R82, R10 ;  /* 0x00000052070a7224 */ /* 0x000fe200078e020a */
[----:B------:R-:W-:Y:S01]  /*7f60*/  SHF.R.S32.HI R0, RZ, 0x18, R90 ;  /* 0x00000018ff007819 */ /* 0x000fe2000001145a */
[C---:B------:R-:W-:Y:S01]  /*7f70*/  IMAD R31, R78.reuse, R31, RZ ;  /* 0x0000001f4e1f7224 */ /* 0x040fe200078e02ff */
[----:B------:R-:W-:Y:S01]  /*7f80*/  I2IP.S8.S32.SAT R85, R5, R4, R11 ;  /* 0x0000000405557239 */ /* 0x000fe2000000140b */
[----:B------:R-:W-:Y:S01]  /*7f90*/  IMAD R35, R78, R35, RZ ;  /* 0x000000234e237224 */ /* 0x000fe200078e02ff */
[C---:B------:R-:W-:Y:S01]  /*7fa0*/  PRMT R3, R91.reuse, 0x8880, RZ ;  /* 0x000088805b037816 */ /* 0x040fe200000000ff */
[-C--:B------:R-:W-:Y:S01]  /*7fb0*/  IMAD R15, R0, R82.reuse, R15 ;  /* 0x00000052000f7224 */ /* 0x080fe200078e020f */
[----:B------:R-:W-:Y:S01]  /*7fc0*/  SHF.L.U32 R5, R91, 0x8, RZ ;  /* 0x000000085b057819 */ /* 0x000fe200000006ff */
[C---:B------:R-:W-:Y:S01]  /*7fd0*/  IMAD R39, R78.reuse, R39, RZ ;  /* 0x000000274e277224 */ /* 0x040fe200078e02ff */
[----:B------:R-:W-:Y:S01]  /*7fe0*/  SHF.R.S32.HI R2, RZ, 0x18, R2 ;  /* 0x00000018ff027819 */ /* 0x000fe20000011402 */
[-C--:B------:R-:W-:Y:S01]  /*7ff0*/  IMAD R12, R3, R82.reuse, R12 ;  /* 0x00000052030c7224 */ /* 0x080fe200078e020c */
[----:B------:R-:W-:Y:S01]  /*8000*/  SHF.R.S32.HI R5, RZ, 0x18, R5 ;  /* 0x00000018ff057819 */ /* 0x000fe20000011405 */
[----:B------:R-:W-:Y:S01]  /*8010*/  IMAD R43, R78, R43, RZ ;  /* 0x0000002b4e2b7224 */ /* 0x000fe200078e02ff */
[----:B------:R-:W-:Y:S01]  /*8020*/  SHF.R.S32.HI R4, RZ, 0x18, R91 ;  /* 0x00000018ff047819 */ /* 0x000fe2000001145b */
[-C--:B------:R-:W-:Y:S01]  /*8030*/  IMAD R13, R2, R82.reuse, R13 ;  /* 0x00000052020d7224 */ /* 0x080fe200078e020d */
[C---:B------:R-:W-:Y:S01]  /*8040*/  SHF.L.U32 R0, R96.reuse, 0x10, RZ ;  /* 0x0000001060007819 */ /* 0x040fe200000006ff */
[-C--:B------:R-:W-:Y:S01]  /*8050*/  IMAD R14, R5, R82.reuse, R14 ;  /* 0x00000052050e7224 */ /* 0x080fe200078e020e */
[C---:B------:R-:W-:Y:S01]  /*8060*/  PRMT R3, R96.reuse, 0x8880, RZ ;  /* 0x0000888060037816 */ /* 0x040fe200000000ff */
[----:B------:R-:W-:Y:S01]  /*8070*/  IMAD.SHL.U32 R2, R96, 0x100, RZ ;  /* 0x0000010060027824 */ /* 0x000fe200078e00ff */
[----:B------:R-:W-:Y:S01]  /*8080*/  SHF.R.S32.HI R0, RZ, 0x18, R0 ;  /* 0x00000018ff007819 */ /* 0x000fe20000011400 */
[-C--:B------:R-:W-:Y:S01]  /*8090*/  IMAD R19, R4, R82.reuse, R19 ;  /* 0x0000005204137224 */ /* 0x080fe200078e0213 */
[----:B------:R-:W-:Y:S01]  /*80a0*/  SHF.L.U32 R4, R97, 0x10, RZ ;  /* 0x0000001061047819 */ /* 0x000fe200000006ff */
[-C--:B------:R-:W-:Y:S01]  /*80b0*/  IMAD R16, R3, R82.reuse, R16 ;  /* 0x0000005203107224 */ /* 0x080fe200078e0210 */
[----:B------:R-:W-:Y:S01]  /*80c0*/  SHF.R.S32.HI R5, RZ, 0x18, R2 ;  /* 0x00000018ff057819 */ /* 0x000fe20000011402 */
[-C--:B------:R-:W-:Y:S01]  /*80d0*/  IMAD R17, R0, R82.reuse, R17 ;  /* 0x0000005200117224 */ /* 0x080fe200078e0211 */
[----:B------:R-:W-:Y:S01]  /*80e0*/  SHF.R.S32.HI R0, RZ, 0x18, R96 ;  /* 0x00000018ff007819 */ /* 0x000fe20000011460 */
[----:B------:R-:W-:Y:S01]  /*80f0*/  IMAD R47, R78, R47, RZ ;  /* 0x0000002f4e2f7224 */ /* 0x000fe200078e02ff */
[----:B------:R-:W-:Y:S01]  /*8100*/  PRMT R3, R97, 0x8880, RZ ;  /* 0x0000888061037816 */ /* 0x000fe200000000ff */
[-C--:B------:R-:W-:Y:S01]  /*8110*/  IMAD R18, R5, R82.reuse, R18 ;  /* 0x0000005205127224 */ /* 0x080fe200078e0212 */
[----:B------:R-:W-:Y:S01]  /*8120*/  SHF.L.U32 R2, R97, 0x8, RZ ;  /* 0x0000000861027819 */ /* 0x000fe200000006ff */
[-C--:B------:R-:W-:Y:S01]  /*8130*/  IMAD R23, R0, R82.reuse, R23 ;  /* 0x0000005200177224 */ /* 0x080fe200078e0217 */
        /* <DEDUP_REMOVED lines=8> */
[----:B------:R-:W-:Y:S01]  /*81c0*/  PRMT R3, R98, 0x8880, RZ ;  /* 0x0000888062037816 */ /* 0x000fe200000000ff */
        /* <DEDUP_REMOVED lines=9> */
[----:B------:R-:W-:Y:S01]  /*8260*/  SHF.L.U32 R0, R99, 0x10, RZ ;  /* 0x0000001063007819 */ /* 0x000fe200000006ff */
[-C--:B------:R-:W-:Y:S01]  /*8270*/  IMAD R26, R5, R82.reuse, R26 ;  /* 0x00000052051a7224 */ /* 0x080fe200078e021a */
[C---:B------:R-:W-:Y:S01]  /*8280*/  PRMT R3, R99.reuse, 0x8880, RZ ;  /* 0x0000888063037816 */ /* 0x040fe200000000ff */
[-C--:B------:R-:W-:Y:S01]  /*8290*/  IMAD R31, R2, R82.reuse, R31 ;  /* 0x00000052021f7224 */ /* 0x080fe200078e021f */
[----:B------:R-:W-:Y:S01]  /*82a0*/  SHF.L.U32 R2, R99, 0x8, RZ ;  /* 0x0000000863027819 */ /* 0x000fe200000006ff */
[----:B------:R-:W-:Y:S01]  /*82b0*/  IMAD R67, R78, R67, RZ ;  /* 0x000000434e437224 */ /* 0x000fe200078e02ff */
[----:B------:R-:W-:Y:S01]  /*82c0*/  SHF.R.S32.HI R0, RZ, 0x18, R0 ;  /* 0x00000018ff007819 */ /* 0x000fe20000011400 */
[-C--:B------:R-:W-:Y:S01]  /*82d0*/  IMAD R28, R3, R82.reuse, R28 ;  /* 0x00000052031c7224 */ /* 0x080fe200078e021c */
[----:B------:R-:W-:Y:S02]  /*82e0*/  SHF.R.S32.HI R5, RZ, 0x18, R2 ;  /* 0x00000018ff057819 */ /* 0x000fe40000011402 */
[----:B------:R-:W-:Y:S01]  /*82f0*/  SHF.R.S32.HI R2, RZ, 0x18, R99 ;  /* 0x00000018ff027819 */ /* 0x000fe20000011463 */
[-C--:B------:R-:W-:Y:S01]  /*8300*/  IMAD R29, R0, R82.reuse, R29 ;  /* 0x00000052001d7224 */ /* 0x080fe200078e021d */
[C---:B-1----:R-:W-:Y:S01]  /*8310*/  PRMT R3, R104.reuse, 0x8880, RZ ;  /* 0x0000888068037816 */ /* 0x042fe200000000ff */
[----:B------:R-:W-:Y:S01]  /*8320*/  IMAD.U32 R0, R104, 0x10000, RZ ;  /* 0x0001000068007824 */ /* 0x000fe200078e00ff */
[----:B------:R-:W-:Y:S01]  /*8330*/  SHF.L.U32 R4, R105, 0x10, RZ ;  /* 0x0000001069047819 */ /* 0x000fe200000006ff */
[----:B------:R-:W-:Y:S01]  /*8340*/  IMAD R30, R5, R82, R30 ;  /* 0x00000052051e7224 */ /* 0x000fe200078e021e */
[----:B------:R-:W-:Y:S01]  /*8350*/  I2IP.S8.S32.SAT R10, R15, R10, RZ ;  /* 0x0000000a0f0a7239 */ /* 0x000fe200000014ff */
[-C--:B------:R-:W-:Y:S01]  /*8360*/  IMAD R35, R2, R82.reuse, R35 ;  /* 0x0000005202237224 */ /* 0x080fe200078e0223 */
[----:B------:R-:W-:Y:S01]  /*8370*/  SHF.L.U32 R2, R104, 0x8, RZ ;  /* 0x0000000868027819 */ /* 0x000fe200000006ff */
[-C--:B------:R-:W-:Y:S01]  /*8380*/  IMAD R32, R3, R82.reuse, R32 ;  /* 0x0000005203207224 */ /* 0x080fe200078e0220 */
[----:B------:R-:W-:Y:S02]  /*8390*/  SHF.R.S32.HI R0, RZ, 0x18, R0 ;  /* 0x00000018ff007819 */ /* 0x000fe40000011400 */
[----:B------:R-:W-:Y:S02]  /*83a0*/  SHF.R.S32.HI R5, RZ, 0x18, R2 ;  /* 0x00000018ff057819 */ /* 0x000fe40000011402 */
[----:B------:R-:W-:Y:S01]  /*83b0*/  PRMT R3, R105, 0x8880, RZ ;  /* 0x0000888069037816 */ /* 0x000fe200000000ff */
[-C--:B------:R-:W-:Y:S01]  /*83c0*/  IMAD R33, R0, R82.reuse, R33 ;  /* 0x0000005200217224 */ /* 0x080fe200078e0221 */
[----:B------:R-:W-:Y:S01]  /*83d0*/  SHF.R.S32.HI R0, RZ, 0x18, R104 ;  /* 0x00000018ff007819 */ /* 0x000fe20000011468 */
[----:B------:R-:W-:Y:S01]  /*83e0*/  IMAD R34, R5, R82, R34 ;  /* 0x0000005205227224 */ /* 0x000fe200078e0222 */
[----:B------:R-:W-:Y:S02]  /*83f0*/  SHF.L.U32 R2, R105, 0x8, RZ ;  /* 0x0000000869027819 */ /* 0x000fe400000006ff */
[----:B------:R-:W-:Y:S01]  /*8400*/  I2IP.S8.S32.SAT R14, R19, R14, RZ ;  /* 0x0000000e130e7239 */ /* 0x000fe200000014ff */
[-C--:B------:R-:W-:Y:S01]  /*8410*/  IMAD R39, R0, R82.reuse, R39 ;  /* 0x0000005200277224 */ /* 0x080fe200078e0227 */
[----:B------:R-:W-:Y:S01]  /*8420*/  SHF.R.S32.HI R0, RZ, 0x18, R4 ;  /* 0x00000018ff007819 */ /* 0x000fe20000011404 */
[-C--:B------:R-:W-:Y:S01]  /*8430*/  IMAD R36, R3, R82.reuse, R36 ;  /* 0x0000005203247224 */ /* 0x080fe200078e0224 */
[----:B------:R-:W-:Y:S02]  /*8440*/  SHF.R.S32.HI R5, RZ, 0x18, R2 ;  /* 0x00000018ff057819 */ /* 0x000fe40000011402 */
[----:B------:R-:W-:Y:S01]  /*8450*/  SHF.L.U32 R2, R106, 0x10, RZ ;  /* 0x000000106a027819 */ /* 0x000fe200000006ff */
[-C--:B------:R-:W-:Y:S01]  /*8460*/  IMAD R37, R0, R82.reuse, R37 ;  /* 0x0000005200257224 */ /* 0x080fe200078e0225 */
[----:B------:R-:W-:Y:S01]  /*8470*/  SHF.R.S32.HI R0, RZ, 0x18, R105 ;  /* 0x00000018ff007819 */ /* 0x000fe20000011469 */
[-C--:B------:R-:W-:Y:S01]  /*8480*/  IMAD R38, R5, R82.reuse, R38 ;  /* 0x0000005205267224 */ /* 0x080fe200078e0226 */
[C---:B------:R-:W-:Y:S02]  /*8490*/  PRMT R3, R106.reuse, 0x8880, RZ ;  /* 0x000088806a037816 */ /* 0x040fe400000000ff */
[----:B------:R-:W-:Y:S01]  /*84a0*/  SHF.L.U32 R5, R106, 0x8, RZ ;  /* 0x000000086a057819 */ /* 0x000fe200000006ff */
[-C--:B------:R-:W-:Y:S01]  /*84b0*/  IMAD R43, R0, R82.reuse, R43 ;  /* 0x00000052002b7224 */ /* 0x080fe200078e022b */
[----:B------:R-:W-:Y:S01]  /*84c0*/  SHF.R.S32.HI R2, RZ, 0x18, R2 ;  /* 0x00000018ff027819 */ /* 0x000fe20000011402 */
[-C--:B------:R-:W-:Y:S01]  /*84d0*/  IMAD R40, R3, R82.reuse, R40 ;  /* 0x0000005203287224 */ /* 0x080fe200078e0228 */
[----:B------:R-:W-:Y:S02]  /*84e0*/  SHF.R.S32.HI R5, RZ, 0x18, R5 ;  /* 0x00000018ff057819 */ /* 0x000fe40000011405 */
[----:B------:R-:W-:Y:S01]  /*84f0*/  SHF.R.S32.HI R4, RZ, 0x18, R106 ;  /* 0x00000018ff047819 */ /* 0x000fe2000001146a */
[-C--:B------:R-:W-:Y:S01]  /*8500*/  IMAD R41, R2, R82.reuse, R41 ;  /* 0x0000005202297224 */ /* 0x080fe200078e0229 */
[----:B------:R-:W-:Y:S01]  /*8510*/  SHF.L.U32 R0, R107, 0x10, RZ ;  /* 0x000000106b007819 */ /* 0x000fe200000006ff */
[-C--:B------:R-:W-:Y:S01]  /*8520*/  IMAD R42, R5, R82.reuse, R42 ;  /* 0x00000052052a7224 */ /* 0x080fe200078e022a */
[C---:B------:R-:W-:Y:S01]  /*8530*/  PRMT R3, R107.reuse, 0x8880, RZ ;  /* 0x000088806b037816 */ /* 0x040fe200000000ff */
[-C--:B------:R-:W-:Y:S01]  /*8540*/  IMAD R47, R4, R82.reuse, R47 ;  /* 0x00000052042f7224 */ /* 0x080fe200078e022f */
[----:B------:R-:W-:Y:S02]  /*8550*/  SHF.L.U32 R2, R107, 0x8, RZ ;  /* 0x000000086b027819 */ /* 0x000fe400000006ff */
[----:B------:R-:W-:Y:S01]  /*8560*/  SHF.R.S32.HI R0, RZ, 0x18, R0 ;  /* 0x00000018ff007819 */ /* 0x000fe20000011400 */
[-C--:B------:R-:W-:Y:S01]  /*8570*/  IMAD R44, R3, R82.reuse, R44 ;  /* 0x00000052032c7224 */ /* 0x080fe200078e022c */
[----:B------:R-:W-:Y:S02]  /*8580*/  SHF.R.S32.HI R5, RZ, 0x18, R2 ;  /* 0x00000018ff057819 */ /* 0x000fe40000011402 */
[----:B------:R-:W-:Y:S01]  /*8590*/  SHF.R.S32.HI R2, RZ, 0x18, R107 ;  /* 0x00000018ff027819 */ /* 0x000fe2000001146b */
[-C--:B------:R-:W-:Y:S01]  /*85a0*/  IMAD R45, R0, R82.reuse, R45 ;  /* 0x00000052002d7224 */ /* 0x080fe200078e022d */
[----:B------:R-:W-:Y:S01]  /*85b0*/  PRMT R3, R108, 0x8880, RZ ;  /* 0x000088806c037816 */ /* 0x000fe200000000ff */
[-C--:B------:R-:W-:Y:S01]  /*85c0*/  IMAD R46, R5, R82.reuse, R46 ;  /* 0x00000052052e7224 */ /* 0x080fe200078e022e */
[C---:B------:R-:W-:Y:S01]  /*85d0*/  SHF.L.U32 R4, R109.reuse, 0x10, RZ ;  /* 0x000000106d047819 */ /* 0x040fe200000006ff */
[-C--:B------:R-:W-:Y:S01]  /*85e0*/  IMAD R51, R2, R82.reuse, R51 ;  /* 0x0000005202337224 */ /* 0x080fe200078e0233 */
[----:B------:R-:W-:Y:S01]  /*85f0*/  SHF.R.S32.HI R2, RZ, 0x18, R108 ;  /* 0x00000018ff027819 */ /* 0x000fe2000001146c */
[C---:B------:R-:W-:Y:S01]  /*8600*/  IMAD.U32 R0, R108.reuse, 0x10000, RZ ;  /* 0x000100006c007824 */ /* 0x040fe200078e00ff */
[----:B------:R-:W-:Y:S01]  /*8610*/  PRMT R5, R109, 0x8880, RZ ;  /* 0x000088806d057816 */ /* 0x000fe200000000ff */
[-C--:B------:R-:W-:Y:S01]  /*8620*/  IMAD R48, R3, R82.reuse, R48 ;  /* 0x0000005203307224 */ /* 0x080fe200078e0230 */
[----:B------:R-:W-:Y:S02]  /*8630*/  SHF.L.U32 R3, R108, 0x8, RZ ;  /* 0x000000086c037819 */ /* 0x000fe400000006ff */
[----:B------:R-:W-:Y:S02]  /*8640*/  SHF.R.S32.HI R0, RZ, 0x18, R0 ;  /* 0x00000018ff007819 */ /* 0x000fe40000011400 */
[----:B------:R-:W-:Y:S02]  /*8650*/  SHF.R.S32.HI R3, RZ, 0x18, R3 ;  /* 0x00000018ff037819 */ /* 0x000fe40000011403 */
[----:B------:R-:W-:Y:S01]  /*8660*/  SHF.R.S32.HI R4, RZ, 0x18, R4 ;  /* 0x00000018ff047819 */ /* 0x000fe20000011404 */
[-C--:B------:R-:W-:Y:S01]  /*8670*/  IMAD R49, R0, R82.reuse, R49 ;  /* 0x0000005200317224 */ /* 0x080fe200078e0231 */
[----:B------:R-:W-:Y:S01]  /*8680*/  SHF.R.S32.HI R0, RZ, 0x18, R109 ;  /* 0x00000018ff007819 */ /* 0x000fe2000001146d */
[-C--:B------:R-:W-:Y:S01]  /*8690*/  IMAD R50, R3, R82.reuse, R50 ;  /* 0x0000005203327224 */ /* 0x080fe200078e0232 */
[----:B------:R-:W-:Y:S01]  /*86a0*/  SHF.L.U32 R3, R109, 0x8, RZ ;  /* 0x000000086d037819 */ /* 0x000fe200000006ff */
[-C--:B------:R-:W-:Y:S01]  /*86b0*/  IMAD R55, R2, R82.reuse, R55 ;  /* 0x0000005202377224 */ /* 0x080fe200078e0237 */
        /* <DEDUP_REMOVED lines=8> */
[----:B------:R-:W-:Y:S01]  /*8740*/  IMAD R59, R0, R82, R59 ;  /* 0x00000052003b7224 */ /* 0x000fe200078e023b */
[----:B------:R-:W-:Y:S01]  /*8750*/  I2IP.S8.S32.SAT R18, R23, R18, RZ ;  /* 0x0000001217127239 */ /* 0x000fe200000014ff */
[----:B------:R-:W-:Y:S01]  /*8760*/  IMAD R56, R5, R82, R56 ;  /* 0x0000005205387224 */ /* 0x000fe200078e0238 */
[----:B------:R-:W-:Y:S01]  /*8770*/  I2IP.S8.S32.SAT R86, R9, R8, R10 ;  /* 0x0000000809567239 */ /* 0x000fe2000000140a */
[----:B------:R-:W-:Y:S01]  /*8780*/  IMAD R57, R2, R82, R57 ;  /* 0x0000005202397224 */ /* 0x000fe200078e0239 */
[----:B------:R-:W-:Y:S02]  /*8790*/  I2IP.S8.S32.SAT R87, R13, R12, R14 ;  /* 0x0000000c0d577239 */ /* 0x000fe4000000140e */
[----:B------:R-:W-:Y:S02]  /*87a0*/  SHF.R.S32.HI R7, RZ, 0x18, R7 ;  /* 0x00000018ff077819 */ /* 0x000fe40000011407 */
[----:B------:R-:W-:Y:S01]  /*87b0*/  SHF.L.U32 R2, R111, 0x10, RZ ;  /* 0x000000106f027819 */ /* 0x000fe200000006ff */
[----:B------:R1:W-:Y:S01]  /*87c0*/  STS.128 [R155+UR49+0xa200], R84 ;  /* 0x00a200549b007988 */ /* 0x0003e20008000c31 */
[----:B------:R-:W-:Y:S01]  /*87d0*/  SHF.R.S32.HI R0, RZ, 0x18, R110 ;  /* 0x00000018ff007819 */ /* 0x000fe2000001146e */
[----:B------:R-:W-:Y:S01]  /*87e0*/  IMAD R58, R7, R82, R58 ;  /* 0x00000052073a7224 */ /* 0x000fe200078e023a */
[----:B------:R-:W-:Y:S02]  /*87f0*/  I2IP.S8.S32.SAT R16, R17, R16, R18 ;  /* 0x0000001011107239 */ /* 0x000fe40000001412 */
[----:B------:R-:W-:Y:S01]  /*8800*/  I2IP.S8.S32.SAT R17, R27, R22, RZ ;  /* 0x000000161b117239 */ /* 0x000fe200000014ff */
[----:B------:R-:W-:Y:S01]  /*8810*/  IMAD R63, R0, R82, R63 ;  /* 0x00000052003f7224 */ /* 0x000fe200078e023f */
[----:B------:R-:W-:Y:S02]  /*8820*/  I2IP.S8.S32.SAT R18, R31, R26, RZ ;  /* 0x0000001a1f127239 */ /* 0x000fe400000014ff */
[----:B------:R-:W-:Y:S02]  /*8830*/  I2IP.S8.S32.SAT R19, R35, R30, RZ ;  /* 0x0000001e23137239 */ /* 0x000fe400000014ff */
[C---:B------:R-:W-:Y:S02]  /*8840*/  PRMT R3, R111.reuse, 0x8880, RZ ;  /* 0x000088806f037816 */ /* 0x040fe400000000ff */
[----:B------:R-:W-:Y:S02]  /*8850*/  SHF.L.U32 R5, R111, 0x8, RZ ;  /* 0x000000086f057819 */ /* 0x000fe400000006ff */
[----:B------:R-:W-:Y:S01]  /*8860*/  SHF.R.S32.HI R2, RZ, 0x18, R2 ;  /* 0x00000018ff027819 */ /* 0x000fe20000011402 */
[----:B------:R-:W-:Y:S01]  /*8870*/  IMAD R60, R3, R82, R60 ;  /* 0x00000052033c7224 */ /* 0x000fe200078e023c */
[----:B------:R-:W-:Y:S02]  /*8880*/  I2IP.S8.S32.SAT R17, R21, R20, R17 ;  /* 0x0000001415117239 */ /* 0x000fe40000001411 */
[----:B------:R-:W-:Y:S01]  /*8890*/  I2IP.S8.S32.SAT R18, R25, R24, R18 ;  /* 0x0000001819127239 */ /* 0x000fe20000001412 */
[----:B------:R-:W-:Y:S01]  /*88a0*/  IMAD R61, R2, R82, R61 ;  /* 0x00000052023d7224 */ /* 0x000fe200078e023d */
[----:B------:R-:W-:Y:S02]  /*88b0*/  I2IP.S8.S32.SAT R19, R29, R28, R19 ;  /* 0x0000001c1d137239 */ /* 0x000fe40000001413 */
[----:B------:R-:W-:Y:S02]  /*88c0*/  SHF.R.S32.HI R5, RZ, 0x18, R5 ;  /* 0x00000018ff057819 */ /* 0x000fe40000011405 */
[----:B------:R-:W-:Y:S01]  /*88d0*/  SHF.R.S32.HI R4, RZ, 0x18, R111 ;  /* 0x00000018ff047819 */ /* 0x000fe2000001146f */
[----:B------:R1:W-:Y:S01]  /*88e0*/  STS.128 [R175+0xa200], R16 ;  /* 0x00a20010af007388 */ /* 0x0003e20000000c00 */
[----:B------:R-:W-:Y:S01]  /*88f0*/  I2IP.S8.S32.SAT R34, R39, R34, RZ ;  /* 0x0000002227227239 */ /* 0x000fe200000014ff */
[----:B------:R-:W-:Y:S01]  /*8900*/  IMAD R62, R5, R82, R62 ;  /* 0x00000052053e7224 */ /* 0x000fe200078e023e */
[----:B------:R-:W-:Y:S01]  /*8910*/  I2IP.S8.S32.SAT R38, R43, R38, RZ ;  /* 0x000000262b267239 */ /* 0x000fe200000014ff */
[----:B------:R-:W-:Y:S01]  /*8920*/  IMAD R67, R4, R82, R67 ;  /* 0x0000005204437224 */ /* 0x000fe200078e0243 */
[----:B------:R-:W-:Y:S02]  /*8930*/  I2IP.S8.S32.SAT R42, R47, R42, RZ ;  /* 0x0000002a2f2a7239 */ /* 0x000fe400000014ff */
[----:B------:R-:W-:Y:S02]  /*8940*/  I2IP.S8.S32.SAT R35, R51, R46, RZ ;  /* 0x0000002e33237239 */ /* 0x000fe400000014ff */
[----:B------:R-:W-:Y:S02]  /*8950*/  I2IP.S8.S32.SAT R32, R33, R32, R34 ;  /* 0x0000002021207239 */ /* 0x000fe40000001422 */
[----:B------:R-:W-:Y:S02]  /*8960*/  I2IP.S8.S32.SAT R33, R37, R36, R38 ;  /* 0x0000002425217239 */ /* 0x000fe40000001426 */
[----:B------:R-:W-:Y:S02]  /*8970*/  I2IP.S8.S32.SAT R34, R41, R40, R42 ;  /* 0x0000002829227239 */ /* 0x000fe4000000142a */
[----:B------:R-:W-:Y:S02]  /*8980*/  I2IP.S8.S32.SAT R35, R45, R44, R35 ;  /* 0x0000002c2d237239 */ /* 0x000fe40000001423 */
[----:B------:R-:W-:Y:S02]  /*8990*/  I2IP.S8.S32.SAT R50, R55, R50, RZ ;  /* 0x0000003237327239 */ /* 0x000fe400000014ff */
[----:B------:R-:W-:Y:S01]  /*89a0*/  I2IP.S8.S32.SAT R54, R59, R54, RZ ;  /* 0x000000363b367239 */ /* 0x000fe200000014ff */
[----:B------:R1:W-:Y:S01]  /*89b0*/  STS.128 [R174+0xa200], R32 ;  /* 0x00a20020ae007388 */ /* 0x0003e20000000c00 */
[----:B------:R-:W-:Y:S02]  /*89c0*/  I2IP.S8.S32.SAT R58, R63, R58, RZ ;  /* 0x0000003a3f3a7239 */ /* 0x000fe400000014ff */
[----:B------:R-:W-:Y:S02]  /*89d0*/  I2IP.S8.S32.SAT R62, R67, R62, RZ ;  /* 0x0000003e433e7239 */ /* 0x000fe400000014ff */
[----:B------:R-:W-:Y:S02]  /*89e0*/  I2IP.S8.S32.SAT R48, R49, R48, R50 ;  /* 0x0000003031307239 */ /* 0x000fe40000001432 */
[----:B------:R-:W-:Y:S02]  /*89f0*/  I2IP.S8.S32.SAT R49, R53, R52, R54 ;  /* 0x0000003435317239 */ /* 0x000fe40000001436 */
[----:B------:R-:W-:Y:S02]  /*8a00*/  I2IP.S8.S32.SAT R50, R57, R56, R58 ;  /* 0x0000003839327239 */ /* 0x000fe4000000143a */
[----:B------:R-:W-:Y:S02]  /*8a10*/  I2IP.S8.S32.SAT R51, R61, R60, R62 ;  /* 0x0000003c3d337239 */ /* 0x000fe4000000143e */
[----:B------:R-:W-:Y:S02]  /*8a20*/  LEA R0, R162, UR49, 0x3 ;  /* 0x00000031a2007c11 */ /* 0x000fe4000f8e18ff */
[----:B------:R-:W-:Y:S01]  /*8a30*/  @P6 SHF.L.U32 R3, R161, 0x1f, RZ ;  /* 0x0000001fa1036819 */ /* 0x000fe200000006ff */
        /* <DEDUP_REMOVED lines=9> */
[----:B------:R-:W-:Y:S02]  /*8ad0*/  UIADD3 UR8, UP0, UPT, UR52, 0x680, URZ ;  /* 0x0000068034087890 */ /* 0x000fe4000ff1e0ff */
[----:B------:R-:W-:Y:S02]  /*8ae0*/  UIADD3 UR5, UPT, UPT, UR41, 0x40, URZ ;  /* 0x0000004029057890 */ /* 0x000fe4000fffe0ff */
[----:B------:R-:W-:Y:S02]  /*8af0*/  UIADD3 UR4, UPT, UPT, UR49, 0xa200, URZ ;  /* 0x0000a20031047890 */ /* 0x000fe4000fffe0ff */
[----:B------:R-:W-:Y:S01]  /*8b00*/  UIADD3.X UR9, UPT, UPT, URZ, UR53, URZ, UP0, !UPT ;  /* 0x00000035ff097290 */ /* 0x000fe200087fe4ff */
[----:B------:R-:W-:Y:S01]  /*8b10*/  UMOV UR6, UR42 ;  /* 0x0000002a00067c82 */ /* 0x000fe20008000000 */
[----:B------:R-:W-:Y:S07]  /*8b20*/  UMOV UR7, UR36 ;  /* 0x0000002400077c82 */ /* 0x000fee0008000000 */
[----:B------:R2:W-:Y:S01]  /*8b30*/  UTMASTG.3D [UR4], [UR8] ;  /* 0x00000004080073b5 */ /* 0x0005e20008010000 */
[----:B------:R0:W-:Y:S01]  /*8b40*/  UTMACMDFLUSH ;  /* 0x00000000000079b7 */ /* 0x0001e20000000000 */
[----:B--2---:R-:W-:Y:S04]  /*8b50*/  DEPBAR.LE SB0, 0x1 ;  /* 0x000080400000791a */ /* 0x004fe80000000000 */
.L_x_124:
[----:B------:R-:W-:Y:S05]  /*8b60*/  BSYNC.RECONVERGENT B0 ;  /* 0x0000000000007941 */ /* 0x000fea0003800200 */
.L_x_123:
        /* <DEDUP_REMOVED lines=16> */
.L_x_128:
[----:B------:R-:W-:Y:S05]  /*8c70*/  BSYNC B0 ;  /* 0x0000000000007941 */ /* 0x000fea0003800000 */
.L_x_127:
        /* <DEDUP_REMOVED lines=20> */
.L_x_126:
[----:B------:R-:W-:Y:S05]  /*8dc0*/  BSYNC B1 ;  /* 0x0000000000017941 */ /* 0x000fea0003800000 */
.L_x_125:
        /* <DEDUP_REMOVED lines=21> */
.L_x_130:
[----:B------:R-:W-:Y:S05]  /*8f20*/  WARPSYNC.ALL ;  /* 0x0000000000007948 */ /* 0x000fea0003800000 */
[----:B------:R-:W-:Y:S01]  /*8f30*/  R2UR UR4, R80 ;  /* 0x00000000500472ca */ /* 0x000fe200000e0000 */
[----:B------:R-:W-:Y:S01]  /*8f40*/  BSSY.RECONVERGENT B0, `(.L_x_131) ;  /* 0x000011f000007945 */ /* 0x000fe20003800200 */
[C---:B------:R-:W-:Y:S02]  /*8f50*/  PRMT R81, R88.reuse, 0x8880, RZ ;  /* 0x0000888058517816 */ /* 0x040fe400000000ff */
[C---:B-1----:R-:W-:Y:S02]  /*8f60*/  SHF.L.U32 R84, R88.reuse, 0x8, RZ ;  /* 0x0000000858547819 */ /* 0x042fe400000006ff */
[----:B------:R-:W-:Y:S02]  /*8f70*/  SHF.L.U32 R83, R88, 0x10, RZ ;  /* 0x0000001058537819 */ /* 0x000fe400000006ff */
[----:B------:R-:W-:Y:S02]  /*8f80*/  SHF.R.S32.HI R84, RZ, 0x18, R84 ;  /* 0x00000018ff547819 */ /* 0x000fe40000011454 */
[----:B------:R-:W-:Y:S02]  /*8f90*/  SHF.R.S32.HI R83, RZ, 0x18, R83 ;  /* 0x00000018ff537819 */ /* 0x000fe40000011453 */
[----:B------:R-:W-:Y:S01]  /*8fa0*/  ISETP.NE.AND P0, PT, R169, RZ, PT ;  /* 0x000000ffa900720c */ /* 0x000fe20003f05270 */
[----:B------:R-:W1:Y:S01]  /*8fb0*/  LDTM.x64 R4, tmem[UR4+0x80] ;  /* 0x00008004000479ee */ /* 0x000e620008340000 */
[----:B------:R-:W-:Y:S01]  /*8fc0*/  ISETP.NE.AND P6, PT, R116, RZ, PT ;  /* 0x000000ff7400720c */ /* 0x000fe20003fc5270 */
[C---:B-1----:R-:W-:Y:S02]  /*8fd0*/  IMAD R0, R78.reuse, R4, RZ ;  /* 0x000000044e007224 */ /* 0x042fe400078e02ff */
        /* <DEDUP_REMOVED lines=141> */
[C---:B------:R-:W-:Y:S01]  /*98b0*/  PRMT R3, R104.reuse, 0x8880, RZ ;  /* 0x0000888068037816 */ /* 0x040fe200000000ff */
        /* <DEDUP_REMOVED lines=124> */
[----:B------:R-:W-:Y:S02]  /*a080*/  UIADD3 UR8, UP0, UPT, UR52, 0x680, URZ ;  /* 0x0000068034087890 */ /* 0x000fe4000ff1e0ff */
[----:B------:R-:W-:Y:S02]  /*a090*/  UIADD3 UR5, UPT, UPT, UR41, 0x80, URZ ;  /* 0x0000008029057890 */ /* 0x000fe4000fffe0ff */
[----:B------:R-:W-:Y:S01]  /*a0a0*/  MOV R168, UR10 ;  /* 0x0000000a00a87c02 */ /* 0x000fe20008000f00 */
[----:B------:R-:W-:Y:S01]  /*a0b0*/  UIADD3.X UR9, UPT, UPT, URZ, UR53, URZ, UP0, !UPT ;  /* 0x00000035ff097290 */ /* 0x000fe200087fe4ff */
[----:B------:R-:W-:Y:S02]  /*a0c0*/  UMOV UR6, UR42 ;  /* 0x0000002a00067c82 */ /* 0x000fe40008000000 */
[----:B------:R-:W-:Y:S01]  /*a0d0*/  R2UR UR4, R168 ;  /* 0x00000000a80472ca */ /* 0x000fe200000e0000 */
[----:B------:R-:W-:Y:S11]  /*a0e0*/  UMOV UR7, UR36 ;  /* 0x0000002400077c82 */ /* 0x000ff60008000000 */
[----:B------:R-:W-:Y:S01]  /*a0f0*/  @!UPT UIADD3 URZ, UPT, UPT, URZ, URZ, URZ ;  /* 0x000000fffffff290 */ /* 0x000fe2000fffe0ff */
[----:B------:R2:W-:Y:S01]  /*a100*/  UTMASTG.3D [UR4], [UR8] ;  /* 0x00000004080073b5 */ /* 0x0005e20008010000 */
[----:B------:R0:W-:Y:S01]  /*a110*/  UTMACMDFLUSH ;  /* 0x00000000000079b7 */ /* 0x0001e20000000000 */
[----:B--2---:R-:W-:Y:S04]  /*a120*/  DEPBAR.LE SB0, 0x1 ;  /* 0x000080400000791a */ /* 0x004fe80000000000 */
.L_x_132:
[----:B------:R-:W-:Y:S05]  /*a130*/  BSYNC.RECONVERGENT B0 ;  /* 0x0000000000007941 */ /* 0x000fea0003800200 */
.L_x_131:
        /* <DEDUP_REMOVED lines=16> */
.L_x_136:
[----:B------:R-:W-:Y:S05]  /*a240*/  BSYNC B0 ;  /* 0x0000000000007941 */ /* 0x000fea0003800000 */
.L_x_135:
        /* <DEDUP_REMOVED lines=20> */
.L_x_134:
[----:B------:R-:W-:Y:S05]  /*a390*/  BSYNC B1 ;  /* 0x0000000000017941 */ /* 0x000fea0003800000 */
.L_x_133:
        /* <DEDUP_REMOVED lines=21> */
.L_x_138:
[----:B------:R-:W-:Y:S01]  /*a4f0*/  ISETP.NE.AND P0, PT, R169, RZ, PT ;  /* 0x000000ffa900720c */ /* 0x000fe20003f05270 */
[----:B------:R-:W-:Y:S05]  /*a500*/  WARPSYNC.ALL ;  /* 0x0000000000007948 */ /* 0x000fea0003800000 */
[----:B------:R-:W-:Y:S01]  /*a510*/  R2UR UR4, R80 ;  /* 0x00000000500472ca */ /* 0x000fe200000e0000 */
[----:B------:R-:W-:Y:S01]  /*a520*/  IMAD.U32 R141, R90, 0x10000, RZ ;  /* 0x000100005a8d7824 */ /* 0x000fe200078e00ff */
[C---:B------:R-:W-:Y:S01]  /*a530*/  SHF.L.U32 R83, R88.reuse, 0x10, RZ ;  /* 0x0000001058537819 */ /* 0x040fe200000006ff */
[----:B------:R-:W-:Y:S01]  /*a540*/  IMAD.U32 R126, R99, 0x10000, RZ ;  /* 0x00010000637e7824 */ /* 0x000fe200078e00ff */
[----:B------:R-:W-:Y:S01]  /*a550*/  PRMT R81, R88, 0x8880, RZ ;  /* 0x0000888058517816 */ /* 0x000fe200000000ff */
[----:B-1----:R-:W-:Y:S01]  /*a560*/  IMAD.U32 R115, R108, 0x10000, RZ ;  /* 0x000100006c737824 */ /* 0x002fe200078e00ff */
[----:B------:R-:W-:Y:S01]  /*a570*/  SHF.L.U32 R84, R88, 0x8, RZ ;  /* 0x0000000858547819 */ /* 0x000fe200000006ff */
[----:B------:R-:W-:Y:S01]  /*a580*/  IMAD.SHL.U32 R134, R96, 0x100, RZ ;  /* 0x0000010060867824 */ /* 0x000fe200078e00ff */
[----:B------:R-:W-:Y:S01]  /*a590*/  SHF.R.S32.HI R83, RZ, 0x18, R83 ;  /* 0x00000018ff537819 */ /* 0x000fe20000011453 */
[----:B------:R-:W-:Y:S01]  /*a5a0*/  IMAD.SHL.U32 R119, R105, 0x100, RZ ;  /* 0x0000010069777824 */ /* 0x000fe200078e00ff */
[----:B------:R-:W-:Y:S01]  /*a5b0*/  SHF.R.S32.HI R84, RZ, 0x18, R84 ;  /* 0x00000018ff547819 */ /* 0x000fe20000011454 */
[----:B------:R-:W-:Y:S01]  /*a5c0*/  IMAD.SHL.U32 R92, R110, 0x100, RZ ;  /* 0x000001006e5c7824 */ /* 0x000fe200078e00ff */
[----:B------:R-:W-:Y:S01]  /*a5d0*/  SHF.R.S32.HI R85, RZ, 0x18, R88 ;  /* 0x00000018ff557819 */ /* 0x000fe20000011458 */
[----:B------:R-:W1:Y:S01]  /*a5e0*/  LDTM.x64 R4, tmem[UR4+0xc0] ;  /* 0x0000c004000479ee */ /* 0x000e620008340000 */
[----:B------:R-:W-:Y:S01]  /*a5f0*/  PRMT R145, R89, 0x8880, RZ ;  /* 0x0000888059917816 */ /* 0x000fe200000000ff */
[----:B------:R-:W-:Y:S01]  /*a600*/  NOP ;  /* 0x0000000000007918 */ /* 0x000fe20000000000 */
[----:B------:R-:W-:Y:S01]  /*a610*/  IADD3 R171, PT, PT, R171, 0xd0, RZ ;  /* 0x000000d0abab7810 */ /* 0x000fe20007ffe0ff */
[----:B------:R-:W-:Y:S01]  /*a620*/  BSSY.RECONVERGENT B0, `(.L_x_139) ;  /* 0x000011b000007945 */ /* 0x000fe20003800200 */
[----:B------:R-:W-:Y:S02]  /*a630*/  PRMT R102, R109, 0x8880, RZ ;  /* 0x000088806d667816 */ /* 0x000fe400000000ff */
[----:B------:R-:W-:Y:S02]  /*a640*/  LOP3.LUT R171, R171, 0xfefffff8, RZ, 0xc0, !PT ;  /* 0xfefffff8abab7812 */ /* 0x000fe400078ec0ff */
[C---:B------:R-:W-:Y:S02]  /*a650*/  SHF.L.U32 R100, R109.reuse, 0x10, RZ ;  /* 0x000000106d647819 */ /* 0x040fe400000006ff */
[----:B-1----:R1:W-:Y:S01]  /*a660*/  SYNCS.ARRIVE.TRANS64.RED.A1T0 RZ, [R171+URZ], RZ ;  /* 0x000000ffabff79a7 */ /* 0x0023e200081004ff */
[C---:B------:R-:W-:Y:S02]  /*a670*/  PRMT R130, R98.reuse, 0x8880, RZ ;  /* 0x0000888062827816 */ /* 0x040fe400000000ff */
[C---:B------:R-:W-:Y:S02]  /*a680*/  SHF.L.U32 R129, R98.reuse, 0x10, RZ ;  /* 0x0000001062817819 */ /* 0x040fe400000006ff */
[----:B------:R-:W-:Y:S02]  /*a690*/  SHF.L.U32 R128, R98, 0x8, RZ ;  /* 0x0000000862807819 */ /* 0x000fe400000006ff */
[----:B------:R-:W-:Y:S02]  /*a6a0*/  SHF.R.S32.HI R95, RZ, 0x18, R98 ;  /* 0x00000018ff5f7819 */ /* 0x000fe40000011462 */
[----:B------:R-:W-:Y:S02]  /*a6b0*/  SHF.L.U32 R98, R109, 0x8, RZ ;  /* 0x000000086d627819 */ /* 0x000fe400000006ff */
[----:B------:R-:W-:Y:S01]  /*a6c0*/  SHF.L.U32 R144, R89, 0x10, RZ ;  /* 0x0000001059907819 */ /* 0x000fe200000006ff */
[----:B------:R-:W-:Y:S01]  /*a6d0*/  IMAD R0, R78, R4, RZ ;  /* 0x000000044e007224 */ /* 0x000fe200078e02ff */
[----:B------:R-:W-:Y:S01]  /*a6e0*/  PRMT R142, R90, 0x8880, RZ ;  /* 0x000088805a8e7816 */ /* 0x000fe200000000ff */
[C---:B------:R-:W-:Y:S01]  /*a6f0*/  IMAD R2, R78.reuse, R5, RZ ;  /* 0x000000054e027224 */ /* 0x040fe200078e02ff */
[----:B------:R-:W-:Y:S01]  /*a700*/  SHF.R.S32.HI R4, RZ, 0x18, R144 ;  /* 0x00000018ff047819 */ /* 0x000fe20000011490 */
[C---:B------:R-:W-:Y:S01]  /*a710*/  IMAD R3, R78.reuse, R6, RZ ;  /* 0x000000064e037224 */ /* 0x040fe200078e02ff */
[----:B------:R-:W-:Y:S01]  /*a720*/  SHF.R.S32.HI R86, RZ, 0x18, R89 ;  /* 0x00000018ff567819 */ /* 0x000fe20000011459 */
[-C--:B------:R-:W-:Y:S01]  /*a730*/  IMAD R0, R81, R82.reuse, R0 ;  /* 0x0000005251007224 */ /* 0x080fe200078e0200 */
[----:B------:R-:W-:Y:S01]  /*a740*/  PRMT R139, R91, 0x8880, RZ ;  /* 0x000088805b8b7816 */ /* 0x000fe200000000ff */
[----:B------:R-:W-:Y:S01]  /*a750*/  IMAD R7, R78, R7, RZ ;  /* 0x000000074e077224 */ /* 0x000fe200078e02ff */
[----:B------:R-:W-:Y:S01]  /*a760*/  SHF.R.S32.HI R87, RZ, 0x18, R90 ;  /* 0x00000018ff577819 */ /* 0x000fe2000001145a */
[-C--:B------:R-:W-:Y:S01]  /*a770*/  IMAD R2, R83, R82.reuse, R2 ;  /* 0x0000005253027224 */ /* 0x080fe200078e0202 */
[----:B------:R-:W-:Y:S01]  /*a780*/  SHF.R.S32.HI R83, RZ, 0x18, R109 ;  /* 0x00000018ff537819 */ /* 0x000fe2000001146d */
[-C--:B------:R-:W-:Y:S01]  /*a790*/  IMAD R3, R84, R82.reuse, R3 ;  /* 0x0000005254037224 */ /* 0x080fe200078e0203 */
[----:B------:R-:W-:Y:S01]  /*a7a0*/  SHF.L.U32 R138, R91, 0x10, RZ ;  /* 0x000000105b8a7819 */ /* 0x000fe200000006ff */
[----:B------:R-:W-:Y:S01]  /*a7b0*/  IMAD R7, R85, R82, R7 ;  /* 0x0000005255077224 */ /* 0x000fe200078e0207 */
[----:B------:R-:W-:Y:S01]  /*a7c0*/  PRMT R136, R96, 0x8880, RZ ;  /* 0x0000888060887816 */ /* 0x000fe200000000ff */
[----:B------:R-:W-:Y:S01]  /*a7d0*/  IMAD R8, R78, R8, RZ ;  /* 0x000000084e087224 */ /* 0x000fe200078e02ff */
[----:B------:R-:W-:Y:S01]  /*a7e0*/  SHF.L.U32 R135, R96, 0x10, RZ ;  /* 0x0000001060877819 */ /* 0x000fe200000006ff */
[C---:B------:R-:W-:Y:S01]  /*a7f0*/  IMAD R9, R78.reuse, R9, RZ ;  /* 0x000000094e097224 */ /* 0x040fe200078e02ff */
[----:B------:R-:W-:Y:S01]  /*a800*/  I2IP.S8.S32.SAT R109, R7, R3, RZ ;  /* 0x00000003076d7239 */ /* 0x000fe200000014ff */
[C---:B------:R-:W-:Y:S01]  /*a810*/  IMAD R10, R78.reuse, R10, RZ ;  /* 0x0000000a4e0a7224 */ /* 0x040fe200078e02ff */
[----:B------:R-:W-:Y:S01]  /*a820*/  MOV R3, R145 ;  /* 0x0000009100037202 */ /* 0x000fe20000000f00 */
[C---:B------:R-:W-:Y:S01]  /*a830*/  IMAD R7, R78.reuse, R20, RZ ;  /* 0x000000144e077224 */ /* 0x040fe200078e02ff */
[C---:B------:R-:W-:Y:S01]  /*a840*/  PRMT R133, R97.reuse, 0x8880, RZ ;  /* 0x0000888061857816 */ /* 0x040fe200000000ff */
[----:B------:R-:W-:Y:S01]  /*a850*/  IMAD R11, R78, R11, RZ ;  /* 0x0000000b4e0b7224 */ /* 0x000fe200078e02ff */
[----:B------:R-:W-:Y:S01]  /*a860*/  SHF.L.U32 R132, R97, 0x10, RZ ;  /* 0x0000001061847819 */ /* 0x000fe200000006ff */
[----:B------:R-:W-:Y:S01]  /*a870*/  IMAD R8, R3, R82, R8 ;  /* 0x0000005203087224 */ /* 0x000fe200078e0208 */
[----:B------:R-:W-:Y:S01]  /*a880*/  MOV R3, R142 ;  /* 0x0000008e00037202 */ /* 0x000fe20000000f00 */
[----:B------:R-:W-:Y:S01]  /*a890*/  IMAD R9, R4, R82, R9 ;  /* 0x0000005204097224 */ /* 0x000fe200078e0209 */
[----:B------:R-:W-:Y:S01]  /*a8a0*/  SHF.R.S32.HI R4, RZ, 0x18, R141 ;  /* 0x00000018ff047819 */ /* 0x000fe2000001148d */
[C---:B------:R-:W-:Y:S01]  /*a8b0*/  IMAD R20, R78.reuse, R25, RZ ;  /* 0x000000194e147224 */ /* 0x040fe200078e02ff */
[----:B------:R-:W-:Y:S01]  /*a8c0*/  SHF.R.S32.HI R93, RZ, 0x18, R97 ;  /* 0x00000018ff5d7819 */ /* 0x000fe20000011461 */
[C---:B------:R-:W-:Y:S01]  /*a8d0*/  IMAD R25, R78.reuse, R30, RZ ;  /* 0x0000001e4e197224 */ /* 0x040fe200078e02ff */
[----:B------:R-:W-:Y:S01]  /*a8e0*/  PRMT R127, R99, 0x8880, RZ ;  /* 0x00008880637f7816 */ /* 0x000fe200000000ff */
[----:B------:R-:W-:Y:S01]  /*a8f0*/  IMAD R12, R78, R12, RZ ;  /* 0x0000000c4e0c7224 */ /* 0x000fe200078e02ff */
[----:B------:R-:W-:Y:S01]  /*a900*/  PRMT R124, R104, 0x8880, RZ ;  /* 0x00008880687c7816 */ /* 0x000fe200000000ff */
[----:B------:R-:W-:Y:S01]  /*a910*/  IMAD R6, R78, R19, RZ ;  /* 0x000000134e067224 */ /* 0x000fe200078e02ff */
[----:B------:R-:W-:Y:S01]  /*a920*/  SHF.L.U32 R123, R104, 0x10, RZ ;  /* 0x00000010687b7819 */ /* 0x000fe200000006ff */
[C---:B------:R-:W-:Y:S01]  /*a930*/  IMAD R30, R78.reuse, R35, RZ ;  /* 0x000000234e1e7224 */ /* 0x040fe200078e02ff */
[C---:B------:R-:W-:Y:S01]  /*a940*/  PRMT R121, R105.reuse, 0x8880, RZ ;  /* 0x0000888069797816 */ /* 0x040fe200000000ff */
[C---:B------:R-:W-:Y:S01]  /*a950*/  IMAD R19, R78.reuse, R24, RZ ;  /* 0x000000184e137224 */ /* 0x040fe200078e02ff */
[----:B------:R-:W-:Y:S01]  /*a960*/  SHF.L.U32 R120, R105, 0x10, RZ ;  /* 0x0000001069787819 */ /* 0x000fe200000006ff */
[----:B------:R-:W-:Y:S01]  /*a970*/  IMAD R35, R78, R40, RZ ;  /* 0x000000284e237224 */ /* 0x000fe200078e02ff */
[----:B------:R-:W-:Y:S01]  /*a980*/  PRMT R118, R106, 0x8880, RZ ;  /* 0x000088806a767816 */ /* 0x000fe200000000ff */
[C---:B------:R-:W-:Y:S01]  /*a990*/  IMAD R13, R78.reuse, R13, RZ ;  /* 0x0000000d4e0d7224 */ /* 0x040fe200078e02ff */
[----:B------:R-:W-:Y:S01]  /*a9a0*/  SHF.R.S32.HI R101, RZ, 0x18, R105 ;  /* 0x00000018ff657819 */ /* 0x000fe20000011469 */
[----:B------:R-:W-:Y:S01]  /*a9b0*/  IMAD R24, R78, R29, RZ ;  /* 0x0000001d4e187224 */ /* 0x000fe200078e02ff */
[----:B------:R-:W-:Y:S01]  /*a9c0*/  SHF.L.U32 R116, R106, 0x10, RZ ;  /* 0x000000106a747819 */ /* 0x000fe200000006ff */
[C---:B------:R-:W-:Y:S01]  /*a9d0*/  IMAD R40, R78.reuse, R45, RZ ;  /* 0x0000002d4e287224 */ /* 0x040fe200078e02ff */
[----:B------:R-:W-:Y:S01]  /*a9e0*/  PRMT R112, R107, 0x8880, RZ ;  /* 0x000088806b707816 */ /* 0x000fe200000000ff */
[C---:B------:R-:W-:Y:S01]  /*a9f0*/  IMAD R29, R78.reuse, R34, RZ ;  /* 0x000000224e1d7224 */ /* 0x040fe200078e02ff */
[----:B------:R-:W-:Y:S01]  /*aa00*/  SHF.R.S32.HI R103, RZ, 0x18, R106 ;  /* 0x00000018ff677819 */ /* 0x000fe2000001146a */
[----:B------:R-:W-:Y:S01]  /*aa10*/  IMAD R45, R78, R50, RZ ;  /* 0x000000324e2d7224 */ /* 0x000fe200078e02ff */
[----:B------:R-:W-:Y:S01]  /*aa20*/  PRMT R117, R108, 0x8880, RZ ;  /* 0x000088806c757816 */ /* 0x000fe200000000ff */
[C---:B------:R-:W-:Y:S01]  /*aa30*/  IMAD R14, R78.reuse, R14, RZ ;  /* 0x0000000e4e0e7224 */ /* 0x040fe200078e02ff */
[----:B------:R-:W-:Y:S01]  /*aa40*/  SHF.R.S32.HI R105, RZ, 0x18, R107 ;  /* 0x00000018ff697819 */ /* 0x000fe2000001146b */
[C---:B------:R-:W-:Y:S01]  /*aa50*/  IMAD R34, R78.reuse, R39, RZ ;  /* 0x000000274e227224 */ /* 0x040fe200078e02ff */
[----:B------:R-:W-:Y:S01]  /*aa60*/  SHF.R.S32.HI R81, RZ, 0x18, R108 ;  /* 0x00000018ff517819 */ /* 0x000fe2000001146c */
[----:B------:R-:W-:Y:S01]  /*aa70*/  IMAD R50, R78, R55, RZ ;  /* 0x000000374e327224 */ /* 0x000fe200078e02ff */
[----:B------:R-:W-:Y:S01]  /*aa80*/  SHF.L.U32 R94, R110, 0x10, RZ ;  /* 0x000000106e5e7819 */ /* 0x000fe200000006ff */
[C---:B------:R-:W-:Y:S01]  /*aa90*/  IMAD R39, R78.reuse, R44, RZ ;  /* 0x0000002c4e277224 */ /* 0x040fe200078e02ff */
[----:B------:R-:W-:Y:S01]  /*aaa0*/  SHF.L.U32 R143, R89, 0x8, RZ ;  /* 0x00000008598f7819 */ /* 0x000fe200000006ff */
[C---:B------:R-:W-:Y:S01]  /*aab0*/  IMAD R55, R78.reuse, R60, RZ ;  /* 0x0000003c4e377224 */ /* 0x040fe200078e02ff */
[----:B------:R-:W-:Y:S01]  /*aac0*/  SHF.R.S32.HI R89, RZ, 0x18, R91 ;  /* 0x00000018ff597819 */ /* 0x000fe2000001145b */
[C---:B------:R-:W-:Y:S01]  /*aad0*/  IMAD R15, R78.reuse, R15, RZ ;  /* 0x0000000f4e0f7224 */ /* 0x040fe200078e02ff */
[----:B------:R-:W-:Y:S01]  /*aae0*/  SHF.R.S32.HI R5, RZ, 0x18, R143 ;  /* 0x00000018ff057819 */ /* 0x000fe2000001148f */
[C---:B------:R-:W-:Y:S01]  /*aaf0*/  IMAD R44, R78.reuse, R49, RZ ;  /* 0x000000314e2c7224 */ /* 0x040fe200078e02ff */
[----:B------:R-:W-:Y:S01]  /*ab00*/  SHF.R.S32.HI R85, RZ, 0x18, R110 ;  /* 0x00000018ff557819 */ /* 0x000fe2000001146e */
[----:B------:R-:W-:Y:S01]  /*ab10*/  IMAD R60, R78, R65, RZ ;  /* 0x000000414e3c7224 */ /* 0x000fe200078e02ff */
[----:B------:R-:W-:Y:S01]  /*ab20*/  SHF.L.U32 R140, R90, 0x8, RZ ;  /* 0x000000085a8c7819 */ /* 0x000fe200000006ff */
[-C--:B------:R-:W-:Y:S01]  /*ab30*/  IMAD R10, R5, R82.reuse, R10 ;  /* 0x00000052050a7224 */ /* 0x080fe200078e020a */
[----:B------:R-:W-:Y:S01]  /*ab40*/  PRMT R90, R111, 0x8880, RZ ;  /* 0x000088806f5a7816 */ /* 0x000fe200000000ff */
[-C--:B------:R-:W-:Y:S01]  /*ab50*/  IMAD R11, R86, R82.reuse, R11 ;  /* 0x00000052560b7224 */ /* 0x080fe200078e020b */
[----:B------:R-:W-:Y:S01]  /*ab60*/  SHF.R.S32.HI R5, RZ, 0x18, R140 ;  /* 0x00000018ff057819 */ /* 0x000fe2000001148c */
[-C--:B------:R-:W-:Y:S01]  /*ab70*/  IMAD R12, R3, R82.reuse, R12 ;  /* 0x00000052030c7224 */ /* 0x080fe200078e020c */
[----:B------:R-:W-:Y:S01]  /*ab80*/  SHF.L.U32 R88, R111, 0x10, RZ ;  /* 0x000000106f587819 */ /* 0x000fe200000006ff */
[----:B------:R-:W-:Y:S01]  /*ab90*/  IMAD R13, R4, R82, R13 ;  /* 0x00000052040d7224 */ /* 0x000fe200078e020d */
[----:B------:R-:W-:Y:S01]  /*aba0*/  I2IP.S8.S32.SAT R65, R11, R10, RZ ;  /* 0x0000000a0b417239 */ /* 0x000fe200000014ff */
[C---:B------:R-:W-:Y:S01]  /*abb0*/  IMAD R49, R78.reuse, R54, RZ ;  /* 0x000000364e317224 */ /* 0x040fe200078e02ff */
[----:B------:R-:W-:Y:S01]  /*abc0*/  SHF.L.U32 R137, R91, 0x8, RZ ;  /* 0x000000085b897819 */ /* 0x000fe200000006ff */
[----:B------:R-:W-:Y:S01]  /*abd0*/  IMAD R14, R5, R82, R14 ;  /* 0x00000052050e7224 */ /* 0x000fe200078e020e */
[----:B------:R-:W-:Y:S01]  /*abe0*/  I2IP.S8.S32.SAT R65, R9, R8, R65 ;  /* 0x0000000809417239 */ /* 0x000fe20000001441 */
[C---:B------:R-:W-:Y:S01]  /*abf0*/  IMAD R3, R78.reuse, R16, RZ ;  /* 0x000000104e037224 */ /* 0x040fe200078e02ff */
[----:B------:R-:W-:Y:S01]  /*ac00*/  SHF.R.S32.HI R11, RZ, 0x18, R138 ;  /* 0x00000018ff0b7819 */ /* 0x000fe2000001148a */
[C---:B------:R-:W-:Y:S01]  /*ac10*/  IMAD R54, R78.reuse, R59, RZ ;  /* 0x0000003b4e367224 */ /* 0x040fe200078e02ff */
[----:B------:R-:W-:Y:S01]  /*ac20*/  SHF.R.S32.HI R9, RZ, 0x18, R135 ;  /* 0x00000018ff097819 */ /* 0x000fe20000011487 */
[----:B------:R-:W-:Y:S01]  /*ac30*/  IMAD.MOV.U32 R10, RZ, RZ, R139 ;  /* 0x000000ffff0a7224 */ /* 0x000fe200078e008b */
[----:B------:R-:W-:Y:S01]  /*ac40*/  SHF.R.S32.HI R8, RZ, 0x18, R134 ;  /* 0x00000018ff087819 */ /* 0x000fe20000011486 */
[----:B------:R-:W-:Y:S01]  /*ac50*/  IMAD R59, R78, R64, RZ ;  /* 0x000000404e3b7224 */ /* 0x000fe200078e02ff */
[----:B------:R-:W-:Y:S01]  /*ac60*/  I2IP.S8.S32.SAT R64, R2, R0, R109 ;  /* 0x0000000002407239 */ /* 0x000fe2000000146d */
[----:B------:R-:W-:Y:S01]  /*ac70*/  IMAD R15, R87, R82, R15 ;  /* 0x00000052570f7224 */ /* 0x000fe200078e020f */
[----:B------:R-:W-:Y:S01]  /*ac80*/  MOV R2, R136 ;  /* 0x0000008800027202 */ /* 0x000fe20000000f00 */
[C---:B------:R-:W-:Y:S01]  /*ac90*/  IMAD R4, R78.reuse, R17, RZ ;  /* 0x000000114e047224 */ /* 0x040fe200078e02ff */
[----:B------:R-:W-:Y:S01]  /*aca0*/  SHF.R.S32.HI R0, RZ, 0x18, R137 ;  /* 0x00000018ff007819 */ /* 0x000fe20000011489 */
[----:B------:R-:W-:Y:S01]  /*acb0*/  IMAD R5, R78, R18, RZ ;  /* 0x000000124e057224 */ /* 0x000fe200078e02ff */
[----:B------:R-:W-:Y:S01]  /*acc0*/  I2IP.S8.S32.SAT R14, R15, R14, RZ ;  /* 0x0000000e0f0e7239 */ /* 0x000fe200000014ff */
[-C--:B------:R-:W-:Y:S01]  /*acd0*/  IMAD R3, R10, R82.reuse, R3 ;  /* 0x000000520a037224 */ /* 0x080fe200078e0203 */
[----:B------:R-:W-:Y:S01]  /*ace0*/  SHF.R.S32.HI R91, RZ, 0x18, R96 ;  /* 0x00000018ff5b7819 */ /* 0x000fe20000011460 */
[-C--:B------:R-:W-:Y:S01]  /*acf0*/  IMAD R4, R11, R82.reuse, R4 ;  /* 0x000000520b047224 */ /* 0x080fe200078e0204 */
[----:B------:R-:W-:Y:S01]  /*ad00*/  PRMT R96, R110, 0x8880, RZ ;  /* 0x000088806e607816 */ /* 0x000fe200000000ff */
[-C--:B------:R-:W-:Y:S01]  /*ad10*/  IMAD R5, R0, R82.reuse, R5 ;  /* 0x0000005200057224 */ /* 0x080fe200078e0205 */
[----:B------:R-:W-:Y:S01]  /*ad20*/  MOV R0, R133 ;  /* 0x0000008500007202 */ /* 0x000fe20000000f00 */
[C---:B------:R-:W-:Y:S01]  /*ad30*/  IMAD R16, R78.reuse, R21, RZ ;  /* 0x000000154e107224 */ /* 0x040fe200078e02ff */
[----:B------:R-:W-:Y:S01]  /*ad40*/  SHF.L.U32 R131, R97, 0x8, RZ ;  /* 0x0000000861837819 */ /* 0x000fe200000006ff */
[----:B------:R-:W-:Y:S01]  /*ad50*/  IMAD R6, R89, R82, R6 ;  /* 0x0000005259067224 */ /* 0x000fe200078e0206 */
[----:B------:R-:W-:Y:S01]  /*ad60*/  SHF.R.S32.HI R97, RZ, 0x18, R99 ;  /* 0x00000018ff617819 */ /* 0x000fe20000011463 */
[----:B------:R-:W-:Y:S01]  /*ad70*/  IMAD R17, R78, R22, RZ ;  /* 0x000000164e117224 */ /* 0x000fe200078e02ff */
[----:B------:R-:W-:Y:S01]  /*ad80*/  SHF.L.U32 R125, R99, 0x8, RZ ;  /* 0x00000008637d7819 */ /* 0x000fe200000006ff */
[-C--:B------:R-:W-:Y:S01]  /*ad90*/  IMAD R7, R2, R82.reuse, R7 ;  /* 0x0000005202077224 */ /* 0x080fe200078e0207 */
[----:B------:R-:W-:Y:S01]  /*ada0*/  I2IP.S8.S32.SAT R5, R6, R5, RZ ;  /* 0x0000000506057239 */ /* 0x000fe200000014ff */
[----:B------:R-:W-:Y:S01]  /*adb0*/  IMAD R18, R78, R23, RZ ;  /* 0x000000174e127224 */ /* 0x000fe200078e02ff */
[----:B------:R-:W-:Y:S01]  /*adc0*/  SHF.R.S32.HI R2, RZ, 0x18, R131 ;  /* 0x00000018ff027819 */ /* 0x000fe20000011483 */
[-C--:B------:R-:W-:Y:S01]  /*add0*/  IMAD R16, R9, R82.reuse, R16 ;  /* 0x0000005209107224 */ /* 0x080fe200078e0210 */
[----:B------:R-:W-:Y:S01]  /*ade0*/  SHF.R.S32.HI R9, RZ, 0x18, R132 ;  /* 0x00000018ff097819 */ /* 0x000fe20000011484 */
[----:B------:R-:W-:Y:S01]  /*adf0*/  IMAD R17, R8, R82, R17 ;  /* 0x0000005208117224 */ /* 0x000fe200078e0211 */
[----:B------:R-:W-:Y:S01]  /*ae00*/  SHF.R.S32.HI R99, RZ, 0x18, R104 ;  /* 0x00000018ff637819 */ /* 0x000fe20000011468 */
[----:B------:R-:W-:Y:S01]  /*ae10*/  IMAD R22, R78, R27, RZ ;  /* 0x0000001b4e167224 */ /* 0x000fe200078e02ff */
[----:B------:R-:W-:Y:S01]  /*ae20*/  SHF.L.U32 R122, R104, 0x8, RZ ;  /* 0x00000008687a7819 */ /* 0x000fe200000006ff */
[----:B------:R-:W-:Y:S01]  /*ae30*/  IMAD R27, R78, R32, RZ ;  /* 0x000000204e1b7224 */ /* 0x000fe200078e02ff */
[----:B------:R-:W-:Y:S01]  /*ae40*/  SHF.L.U32 R113, R106, 0x8, RZ ;  /* 0x000000086a717819 */ /* 0x000fe200000006ff */
[----:B------:R-:W-:Y:S01]  /*ae50*/  IMAD R18, R91, R82, R18 ;  /* 0x000000525b127224 */ /* 0x000fe200078e0212 */
[C---:B------:R-:W-:Y:S01]  /*ae60*/  SHF.L.U32 R106, R107.reuse, 0x10, RZ ;  /* 0x000000106b6a7819 */ /* 0x040fe200000006ff */
[C---:B------:R-:W-:Y:S01]  /*ae70*/  IMAD R32, R78.reuse, R37, RZ ;  /* 0x000000254e207224 */ /* 0x040fe200078e02ff */
[----:B------:R-:W-:Y:S01]  /*ae80*/  SHF.L.U32 R104, R107, 0x8, RZ ;  /* 0x000000086b687819 */ /* 0x000fe200000006ff */
[----:B------:R-:W-:Y:S01]  /*ae90*/  IMAD R21, R78, R26, RZ ;  /* 0x0000001a4e157224 */ /* 0x000fe200078e02ff */
[----:B------:R-:W-:Y:S01]  /*aea0*/  I2IP.S8.S32.SAT R17, R18, R17, RZ ;  /* 0x0000001112117239 */ /* 0x000fe200000014ff */
[----:B------:R-:W-:Y:S01]  /*aeb0*/  IMAD R37, R78, R42, RZ ;  /* 0x0000002a4e257224 */ /* 0x000fe200078e02ff */
[----:B------:R-:W-:Y:S01]  /*aec0*/  SHF.R.S32.HI R107, RZ, 0x18, R111 ;  /* 0x00000018ff6b7819 */ /* 0x000fe2000001146f */
[----:B------:R-:W-:Y:S01]  /*aed0*/  IMAD R19, R0, R82, R19 ;  /* 0x0000005200137224 */ /* 0x000fe200078e0213 */
[----:B------:R-:W-:Y:S01]  /*aee0*/  I2IP.S8.S32.SAT R16, R16, R7, R17 ;  /* 0x0000000710107239 */ /* 0x000fe20000001411 */
[C---:B------:R-:W-:Y:S01]  /*aef0*/  IMAD R42, R78.reuse, R47, RZ ;  /* 0x0000002f4e2a7224 */ /* 0x040fe200078e02ff */
[----:B------:R-:W-:Y:S01]  /*af00*/  MOV R0, R130 ;  /* 0x0000008200007202 */ /* 0x000fe20000000f00 */
[----:B------:R-:W-:Y:S01]  /*af10*/  IMAD R47, R78, R52, RZ ;  /* 0x000000344e2f7224 */ /* 0x000fe200078e02ff */
[----:B------:R-:W-:Y:S01]  /*af20*/  SHF.L.U32 R114, R108, 0x8, RZ ;  /* 0x000000086c727819 */ /* 0x000fe200000006ff */
[----:B------:R-:W-:Y:S01]  /*af30*/  IMAD R20, R9, R82, R20 ;  /* 0x0000005209147224 */ /* 0x000fe200078e0214 */
[----:B------:R-:W-:Y:S01]  /*af40*/  SHF.L.U32 R84, R111, 0x8, RZ ;  /* 0x000000086f547819 */ /* 0x000fe200000006ff */
[----:B------:R-:W-:Y:S01]  /*af50*/  IMAD R52, R78, R57, RZ ;  /* 0x000000394e347224 */ /* 0x000fe200078e02ff */
[----:B------:R-:W-:Y:S01]  /*af60*/  IADD3 R76, PT, PT, R76, 0x1, RZ ;  /* 0x000000014c4c7810 */ /* 0x000fe20007ffe0ff */
[C---:B------:R-:W-:Y:S02]  /*af70*/  IMAD R23, R78.reuse, R28, RZ ;  /* 0x0000001c4e177224 */ /* 0x040fe400078e02ff */
[----:B------:R-:W-:Y:S02]  /*af80*/  IMAD R57, R78, R62, RZ ;  /* 0x0000003e4e397224 */ /* 0x000fe400078e02ff */
[-C--:B------:R-:W-:Y:S01]  /*af90*/  IMAD R21, R2, R82.reuse, R21 ;  /* 0x0000005202157224 */ /* 0x080fe200078e0215 */
[----:B------:R-:W-:Y:S01]  /*afa0*/  MOV R2, R127 ;  /* 0x0000007f00027202 */ /* 0x000fe20000000f00 */
[----:B------:R-:W-:Y:S01]  /*afb0*/  IMAD R62, R78, R67, RZ ;  /* 0x000000434e3e7224 */ /* 0x000fe200078e02ff */
[----:B------:R-:W-:Y:S01]  /*afc0*/  I2IP.S8.S32.SAT R67, R4, R3, R5 ;  /* 0x0000000304437239 */ /* 0x000fe20000001405 */
[-C--:B------:R-:W-:Y:S01]  /*afd0*/  IMAD R22, R93, R82.reuse, R22 ;  /* 0x000000525d167224 */ /* 0x080fe200078e0216 */
[----:B------:R-:W-:Y:S01]  /*afe0*/  SHF.R.S32.HI R3, RZ, 0x18, R129 ;  /* 0x00000018ff037819 */ /* 0x000fe20000011481 */
[-C--:B------:R-:W-:Y:S01]  /*aff0*/  IMAD R23, R0, R82.reuse, R23 ;  /* 0x0000005200177224 */ /* 0x080fe200078e0217 */
[----:B------:R-:W-:Y:S01]  /*b000*/  SHF.R.S32.HI R0, RZ, 0x18, R128 ;  /* 0x00000018ff007819 */ /* 0x000fe20000011480 */
[----:B------:R-:W-:Y:S01]  /*b010*/  IMAD R26, R78, R31, RZ ;  /* 0x0000001f4e1a7224 */ /* 0x000fe200078e02ff */
[----:B------:R-:W-:Y:S01]  /*b020*/  I2IP.S8.S32.SAT R17, R22, R21, RZ ;  /* 0x0000001516117239 */ /* 0x000fe200000014ff */
[-C--:B------:R-:W-:Y:S01]  /*b030*/  IMAD R24, R3, R82.reuse, R24 ;  /* 0x0000005203187224 */ /* 0x080fe200078e0218 */
[----:B------:R-:W-:Y:S01]  /*b040*/  SHF.R.S32.HI R3, RZ, 0x18, R126 ;  /* 0x00000018ff037819 */ /* 0x000fe2000001147e */
[-C--:B------:R-:W-:Y:S01]  /*b050*/  IMAD R25, R0, R82.reuse, R25 ;  /* 0x0000005200197224 */ /* 0x080fe200078e0219 */
[----:B------:R-:W-:Y:S01]  /*b060*/  I2IP.S8.S32.SAT R17, R20, R19, R17 ;  /* 0x0000001314117239 */ /* 0x000fe20000001411 */
[----:B------:R-:W-:Y:S01]  /*b070*/  IMAD R28, R78, R33, RZ ;  /* 0x000000214e1c7224 */ /* 0x000fe200078e02ff */
[----:B------:R-:W-:Y:S01]  /*b080*/  SHF.R.S32.HI R4, RZ, 0x18, R125 ;  /* 0x00000018ff047819 */ /* 0x000fe2000001147d */
[-C--:B------:R-:W-:Y:S02]  /*b090*/  IMAD R26, R95, R82.reuse, R26 ;  /* 0x000000525f1a7224 */ /* 0x080fe400078e021a */
[-C--:B------:R-:W-:Y:S01]  /*b0a0*/  IMAD R27, R2, R82.reuse, R27 ;  /* 0x00000052021b7224 */ /* 0x080fe200078e021b */
[----:B------:R-:W-:Y:S01]  /*b0b0*/  MOV R2, R121 ;  /* 0x0000007900027202 */ /* 0x000fe20000000f00 */
[----:B------:R-:W-:Y:S01]  /*b0c0*/  IMAD R28, R3, R82, R28 ;  /* 0x00000052031c7224 */ /* 0x000fe200078e021c */
[----:B------:R-:W-:Y:S01]  /*b0d0*/  I2IP.S8.S32.SAT R18, R26, R25, RZ ;  /* 0x000000191a127239 */ /* 0x000fe200000014ff */
[----:B------:R-:W-:Y:S01]  /*b0e0*/  IMAD R31, R78, R36, RZ ;  /* 0x000000244e1f7224 */ /* 0x000fe200078e02ff */
[----:B------:R-:W-:Y:S01]  /*b0f0*/  SHF.R.S32.HI R3, RZ, 0x18, R123 ;  /* 0x00000018ff037819 */ /* 0x000fe2000001147b */
[-C--:B------:R-:W-:Y:S01]  /*b100*/  IMAD R29, R4, R82.reuse, R29 ;  /* 0x00000052041d7224 */ /* 0x080fe200078e021d */
[----:B------:R-:W-:Y:S01]  /*b110*/  I2IP.S8.S32.SAT R18, R24, R23, R18 ;  /* 0x0000001718127239 */ /* 0x000fe20000001412 */
[----:B------:R-:W-:Y:S01]  /*b120*/  IMAD.MOV.U32 R0, RZ, RZ, R124 ;  /* 0x000000ffff007224 */ /* 0x000fe200078e007c */
[----:B------:R-:W-:Y:S01]  /*b130*/  SHF.R.S32.HI R4, RZ, 0x18, R119 ;  /* 0x00000018ff047819 */ /* 0x000fe20000011477 */
[-C--:B------:R-:W-:Y:S02]  /*b140*/  IMAD R30, R97, R82.reuse, R30 ;  /* 0x00000052611e7224 */ /* 0x080fe400078e021e */
[----:B------:R-:W-:Y:S01]  /*b150*/  IMAD R31, R0, R82, R31 ;  /* 0x00000052001f7224 */ /* 0x000fe200078e021f */
[----:B------:R-:W-:Y:S01]  /*b160*/  SHF.R.S32.HI R0, RZ, 0x18, R122 ;  /* 0x00000018ff007819 */ /* 0x000fe2000001147a */
[----:B------:R-:W-:Y:S01]  /*b170*/  IMAD R33, R78, R38, RZ ;  /* 0x000000264e217224 */ /* 0x000fe200078e02ff */
[----:B------:R-:W-:Y:S01]  /*b180*/  I2IP.S8.S32.SAT R19, R30, R29, RZ ;  /* 0x0000001d1e137239 */ /* 0x000fe200000014ff */
[-C--:B------:R-:W-:Y:S01]  /*b190*/  IMAD R32, R3, R82.reuse, R32 ;  /* 0x0000005203207224 */ /* 0x080fe200078e0220 */
[----:B------:R-:W-:Y:S01]  /*b1a0*/  SHF.R.S32.HI R3, RZ, 0x18, R120 ;  /* 0x00000018ff037819 */ /* 0x000fe20000011478 */
[----:B------:R-:W-:Y:S01]  /*b1b0*/  IMAD R33, R0, R82, R33 ;  /* 0x0000005200217224 */ /* 0x000fe200078e0221 */
[----:B------:R-:W-:Y:S01]  /*b1c0*/  I2IP.S8.S32.SAT R19, R28, R27, R19 ;  /* 0x0000001b1c137239 */ /* 0x000fe20000001413 */
[----:B------:R-:W-:Y:S01]  /*b1d0*/  IMAD R36, R78, R41, RZ ;  /* 0x000000294e247224 */ /* 0x000fe200078e02ff */
[----:B------:R-:W-:Y:S01]  /*b1e0*/  MOV R0, R118 ;  /* 0x0000007600007202 */ /* 0x000fe20000000f00 */
[-C--:B------:R-:W-:Y:S02]  /*b1f0*/  IMAD R34, R99, R82.reuse, R34 ;  /* 0x0000005263227224 */ /* 0x080fe400078e0222 */
[----:B------:R-:W-:Y:S01]  /*b200*/  IMAD R35, R2, R82, R35 ;  /* 0x0000005202237224 */ /* 0x000fe200078e0223 */
[----:B------:R-:W-:Y:S01]  /*b210*/  MOV R2, R112 ;  /* 0x0000007000027202 */ /* 0x000fe20000000f00 */
[----:B------:R-:W-:Y:S01]  /*b220*/  IMAD R38, R78, R43, RZ ;  /* 0x0000002b4e267224 */ /* 0x000fe200078e02ff */
[----:B------:R-:W-:Y:S01]  /*b230*/  I2IP.S8.S32.SAT R33, R34, R33, RZ ;  /* 0x0000002122217239 */ /* 0x000fe200000014ff */
[-C--:B------:R-:W-:Y:S01]  /*b240*/  IMAD R36, R3, R82.reuse, R36 ;  /* 0x0000005203247224 */ /* 0x080fe200078e0224 */
[----:B------:R-:W-:Y:S01]  /*b250*/  SHF.R.S32.HI R3, RZ, 0x18, R116 ;  /* 0x00000018ff037819 */ /* 0x000fe20000011474 */
[-C--:B------:R-:W-:Y:S01]  /*b260*/  IMAD R37, R4, R82.reuse, R37 ;  /* 0x0000005204257224 */ /* 0x080fe200078e0225 */
[----:B------:R-:W-:Y:S01]  /*b270*/  I2IP.S8.S32.SAT R32, R32, R31, R33 ;  /* 0x0000001f20207239 */ /* 0x000fe20000001421 */
[-C--:B------:R-:W-:Y:S01]  /*b280*/  IMAD R38, R101, R82.reuse, R38 ;  /* 0x0000005265267224 */ /* 0x080fe200078e0226 */
[----:B------:R-:W-:Y:S01]  /*b290*/  SHF.R.S32.HI R4, RZ, 0x18, R104 ;  /* 0x00000018ff047819 */ /* 0x000fe20000011468 */
[----:B------:R-:W-:Y:S01]  /*b2a0*/  IMAD R39, R0, R82, R39 ;  /* 0x0000005200277224 */ /* 0x000fe200078e0227 */
[----:B------:R-:W-:Y:S01]  /*b2b0*/  SHF.R.S32.HI R0, RZ, 0x18, R113 ;  /* 0x00000018ff007819 */ /* 0x000fe20000011471 */
[----:B------:R-:W-:Y:S01]  /*b2c0*/  IMAD R41, R78, R46, RZ ;  /* 0x0000002e4e297224 */ /* 0x000fe200078e02ff */
[----:B------:R-:W-:Y:S01]  /*b2d0*/  I2IP.S8.S32.SAT R37, R38, R37, RZ ;  /* 0x0000002526257239 */ /* 0x000fe200000014ff */
[----:B------:R-:W-:Y:S01]  /*b2e0*/  IMAD R40, R3, R82, R40 ;  /* 0x0000005203287224 */ /* 0x000fe200078e0228 */
[----:B------:R-:W-:Y:S01]  /*b2f0*/  SHF.R.S32.HI R3, RZ, 0x18, R106 ;  /* 0x00000018ff037819 */ /* 0x000fe2000001146a */
[----:B------:R-:W-:Y:S01]  /*b300*/  IMAD R43, R78, R48, RZ ;  /* 0x000000304e2b7224 */ /* 0x000fe200078e02ff */
[----:B------:R-:W-:Y:S01]  /*b310*/  I2IP.S8.S32.SAT R33, R36, R35, R37 ;  /* 0x0000002324217239 */ /* 0x000fe20000001425 */
[-C--:B------:R-:W-:Y:S01]  /*b320*/  IMAD R41, R0, R82.reuse, R41 ;  /* 0x0000005200297224 */ /* 0x080fe200078e0229 */
[----:B------:R-:W-:Y:S01]  /*b330*/  MOV R0, R117 ;  /* 0x0000007500007202 */ /* 0x000fe20000000f00 */
[-C--:B------:R-:W-:Y:S02]  /*b340*/  IMAD R42, R103, R82.reuse, R42 ;  /* 0x00000052672a7224 */ /* 0x080fe400078e022a */
        /* <DEDUP_REMOVED lines=11> */
[-C--:B------:R-:W-:Y:S02]  /*b400*/  IMAD R47, R0, R82.reuse, R47 ;  /* 0x00000052002f7224 */ /* 0x080fe400078e022f */
[----:B------:R-:W-:Y:S01]  /*b410*/  IMAD R48, R3, R82, R48 ;  /* 0x0000005203307224 */ /* 0x000fe200078e0230 */
[----:B------:R-:W-:Y:S01]  /*b420*/  SHF.R.S32.HI R3, RZ, 0x18, R100 ;  /* 0x00000018ff037819 */ /* 0x000fe20000011464 */
[----:B------:R-:W-:Y:S01]  /*b430*/  IMAD R51, R78, R56, RZ ;  /* 0x000000384e337224 */ /* 0x000fe200078e02ff */
[----:B------:R-:W-:Y:S01]  /*b440*/  I2IP.S8.S32.SAT R35, R46, R45, RZ ;  /* 0x0000002d2e237239 */ /* 0x000fe200000014ff */
[-C--:B------:R-:W-:Y:S01]  /*b450*/  IMAD R49, R2, R82.reuse, R49 ;  /* 0x0000005202317224 */ /* 0x080fe200078e0231 */
[----:B------:R-:W-:Y:S01]  /*b460*/  SHF.R.S32.HI R2, RZ, 0x18, R98 ;  /* 0x00000018ff027819 */ /* 0x000fe20000011462 */
[----:B------:R-:W-:Y:S01]  /*b470*/  IMAD.MOV.U32 R0, RZ, RZ, R102 ;  /* 0x000000ffff007224 */ /* 0x000fe200078e0066 */
[----:B------:R-:W-:Y:S01]  /*b480*/  I2IP.S8.S32.SAT R35, R44, R43, R35 ;  /* 0x0000002b2c237239 */ /* 0x000fe20000001423 */
[-C--:B------:R-:W-:Y:S02]  /*b490*/  IMAD R50, R81, R82.reuse, R50 ;  /* 0x0000005251327224 */ /* 0x080fe400078e0232 */
[----:B------:R-:W-:Y:S01]  /*b4a0*/  IMAD R51, R0, R82, R51 ;  /* 0x0000005200337224 */ /* 0x000fe200078e0233 */
[----:B------:R-:W-:Y:S01]  /*b4b0*/  MOV R0, R96 ;  /* 0x0000006000007202 */ /* 0x000fe20000000f00 */
[----:B------:R-:W-:Y:S01]  /*b4c0*/  IMAD R53, R78, R58, RZ ;  /* 0x0000003a4e357224 */ /* 0x000fe200078e02ff */
[----:B------:R-:W-:Y:S01]  /*b4d0*/  I2IP.S8.S32.SAT R49, R50, R49, RZ ;  /* 0x0000003132317239 */ /* 0x000fe200000014ff */
[-C--:B------:R-:W-:Y:S01]  /*b4e0*/  IMAD R52, R3, R82.reuse, R52 ;  /* 0x0000005203347224 */ /* 0x080fe200078e0234 */
[----:B------:R-:W-:Y:S01]  /*b4f0*/  SHF.R.S32.HI R3, RZ, 0x18, R94 ;  /* 0x00000018ff037819 */ /* 0x000fe2000001145e */
[----:B------:R-:W-:Y:S01]  /*b500*/  IMAD R53, R2, R82, R53 ;  /* 0x0000005202357224 */ /* 0x000fe200078e0235 */
[----:B------:R-:W-:Y:S01]  /*b510*/  MOV R2, R90 ;  /* 0x0000005a00027202 */ /* 0x000fe20000000f00 */
[----:B------:R-:W-:Y:S01]  /*b520*/  IMAD R54, R83, R82, R54 ;  /* 0x0000005253367224 */ /* 0x000fe200078e0236 */
[----:B------:R-:W-:Y:S01]  /*b530*/  I2IP.S8.S32.SAT R48, R48, R47, R49 ;  /* 0x0000002f30307239 */ /* 0x000fe20000001431 */
[C---:B------:R-:W-:Y:S02]  /*b540*/  IMAD R56, R78.reuse, R61, RZ ;  /* 0x0000003d4e387224 */ /* 0x040fe400078e02ff */
[----:B------:R-:W-:Y:S01]  /*b550*/  IMAD R61, R78, R66, RZ ;  /* 0x000000424e3d7224 */ /* 0x000fe200078e02ff */
[----:B------:R-:W-:Y:S01]  /*b560*/  I2IP.S8.S32.SAT R66, R13, R12, R14 ;  /* 0x0000000c0d427239 */ /* 0x000fe2000000140e */
[-C--:B------:R-:W-:Y:S01]  /*b570*/  IMAD R55, R0, R82.reuse, R55 ;  /* 0x0000005200377224 */ /* 0x080fe200078e0237 */
[----:B------:R-:W-:Y:S01]  /*b580*/  SHF.R.S32.HI R0, RZ, 0x18, R92 ;  /* 0x00000018ff007819 */ /* 0x000fe2000001145c */
[-C--:B------:R-:W-:Y:S01]  /*b590*/  IMAD R56, R3, R82.reuse, R56 ;  /* 0x0000005203387224 */ /* 0x080fe200078e0238 */
[----:B------:R-:W-:Y:S01]  /*b5a0*/  I2IP.S8.S32.SAT R49, R54, R53, RZ ;  /* 0x0000003536317239 */ /* 0x000fe200000014ff */
[----:B------:R1:W-:Y:S01]  /*b5b0*/  STS.128 [R155+UR49+0xa200], R64 ;  /* 0x00a200409b007988 */ /* 0x0003e20008000c31 */
[----:B------:R-:W-:Y:S01]  /*b5c0*/  IMAD R58, R78, R63, RZ ;  /* 0x0000003f4e3a7224 */ /* 0x000fe200078e02ff */
[----:B------:R-:W-:Y:S01]  /*b5d0*/  SHF.R.S32.HI R3, RZ, 0x18, R88 ;  /* 0x00000018ff037819 */ /* 0x000fe20000011458 */
[-C--:B------:R-:W-:Y:S01]  /*b5e0*/  IMAD R57, R0, R82.reuse, R57 ;  /* 0x0000005200397224 */ /* 0x080fe200078e0239 */
[----:B------:R-:W-:Y:S01]  /*b5f0*/  I2IP.S8.S32.SAT R49, R52, R51, R49 ;  /* 0x0000003334317239 */ /* 0x000fe20000001431 */
[-C--:B------:R-:W-:Y:S02]  /*b600*/  IMAD R58, R85, R82.reuse, R58 ;  /* 0x00000052553a7224 */ /* 0x080fe400078e023a */
[-C--:B------:R-:W-:Y:S01]  /*b610*/  IMAD R59, R2, R82.reuse, R59 ;  /* 0x00000052023b7224 */ /* 0x080fe200078e023b */
[----:B------:R1:W-:Y:S01]  /*b620*/  STS.128 [R175+0xa200], R16 ;  /* 0x00a20010af007388 */ /* 0x0003e20000000c00 */
[-C--:B------:R-:W-:Y:S01]  /*b630*/  IMAD R60, R3, R82.reuse, R60 ;  /* 0x00000052033c7224 */ /* 0x080fe200078e023c */
[----:B------:R-:W-:Y:S01]  /*b640*/  I2IP.S8.S32.SAT R50, R58, R57, RZ ;  /* 0x000000393a327239 */ /* 0x000fe200000014ff */
[-C--:B------:R-:W-:Y:S02]  /*b650*/  IMAD R61, R4, R82.reuse, R61 ;  /* 0x00000052043d7224 */ /* 0x080fe400078e023d */
[----:B------:R-:W-:Y:S01]  /*b660*/  IMAD R62, R107, R82, R62 ;  /* 0x000000526b3e7224 */ /* 0x000fe200078e023e */
[----:B------:R-:W-:Y:S02]  /*b670*/  I2IP.S8.S32.SAT R50, R56, R55, R50 ;  /* 0x0000003738327239 */ /* 0x000fe40000001432 */
[----:B------:R1:W-:Y:S02]  /*b680*/  STS.128 [R174+0xa200], R32 ;  /* 0x00a20020ae007388 */ /* 0x0003e40000000c00 */
        /* <DEDUP_REMOVED lines=20> */
.L_x_140:
[----:B------:R-:W-:Y:S05]  /*b7d0*/  BSYNC.RECONVERGENT B0 ;  /* 0x0000000000007941 */ /* 0x000fea0003800200 */
.L_x_139:
[----:B------:R-:W-:Y:S01]  /*b7e0*/  BAR.SYNC.DEFER_BLOCKING 0x1, 0x80 ;  /* 0x0042000000007b1d */ /* 0x000fe20000010000 */
[----:B------:R-:W-:Y:S01]  /*b7f0*/  ISETP.NE.AND P2, PT, R170, RZ, PT ;  /* 0x000000ffaa00720c */ /* 0x000fe20003f45270 */
[----:B------:R-:W-:Y:S01]  /*b800*/  IMAD.IADD R20, R75, 0x1, R152 ;  /* 0x000000014b147824 */ /* 0x000fe200078e0298 */
[----:B------:R-:W-:Y:S01]  /*b810*/  ISETP.NE.AND P0, PT, R172, 0x2, PT ;  /* 0x00000002ac00780c */ /* 0x000fe20003f05270 */
[----:B------:R-:W-:Y:S01]  /*b820*/  IMAD.IADD R21, R77, 0x1, R154 ;  /* 0x000000014d157824 */ /* 0x000fe200078e029a */
[----:B------:R-:W-:Y:S02]  /*b830*/  ISETP.NE.AND P1, PT, R76, 0x2, PT ;  /* 0x000000024c00780c */ /* 0x000fe40003f25270 */
[----:B------:R-:W-:Y:S02]  /*b840*/  SEL R0, RZ, 0x1, P0 ;  /* 0x00000001ff007807 */ /* 0x000fe40000000000 */
[----:B------:R-:W-:Y:S02]  /*b850*/  SEL R3, RZ, 0x1, P1 ;  /* 0x00000001ff037807 */ /* 0x000fe40000800000 */
[----:B------:R-:W-:Y:S02]  /*b860*/  LOP3.LUT R163, R163, R0, RZ, 0x3c, !PT ;  /* 0x00000000a3a37212 */ /* 0x000fe400078e3cff */
[----:B------:R-:W-:Y:S02]  /*b870*/  LOP3.LUT R164, R164, R3, RZ, 0x3c, !PT ;  /* 0x00000003a4a47212 */ /* 0x000fe400078e3cff */
[----:B------:R-:W-:Y:S02]  /*b880*/  @P2 R2UR UR36, R160 ;  /* 0x00000000a02422ca */ /* 0x000fe400000e0000 */
[----:B------:R-:W-:Y:S02]  /*b890*/  SEL R172, R172, RZ, P0 ;  /* 0x000000ffacac7207 */ /* 0x000fe40000000000 */
[----:B------:R-:W-:Y:S01]  /*b8a0*/  SEL R76, R76, RZ, P1 ;  /* 0x000000ff4c4c7207 */ /* 0x000fe20000800000 */
[----:B------:R-:W-:Y:S10]  /*b8b0*/  @P2 BRA `(.L_x_141) ;  /* 0xffffff9800ac2947 */ /* 0x000ff4000383ffff */
[----:B------:R-:W-:Y:S05]  /*b8c0*/  EXIT ;  /* 0x000000000000794d */ /* 0x000fea0003800000 */
.L_x_24:
[----:B--2---:R2:W4:Y:S02]  /*b8d0*/  SYNCS.PHASECHK.TRANS64.TRYWAIT P0, [R3+URZ+0xf0], R2 ;  /* 0x0000f002030075a7 */ /* 0x00452400080011ff */
[----:B----4-:R-:W-:Y:S05]  /*b8e0*/  @!P0 NANOSLEEP.SYNCS 0x989680 ;  /* 0x009896800000895d */ /* 0x010fea0003900000 */
[----:B------:R-:W4:Y:S02]  /*b8f0*/  @!P0 SYNCS.PHASECHK.TRANS64 P0, [R3+URZ+0xf0], R2 ;  /* 0x0000f002030085a7 */ /* 0x000f2400080010ff */
[----:B----4-:R-:W-:Y:S05]  /*b900*/  @!P0 BRA `(.L_x_24) ;  /* 0xfffffffc00f08947 */ /* 0x010fea000383ffff */
[----:B------:R-:W-:Y:S05]  /*b910*/  BRA `(.L_x_142) ;  /* 0xffffff5c00b47947 */ /* 0x000fea000383ffff */
.L_x_27:
[----:B-1----:R-:W-:-:S07]  /*b920*/  MOV R2, UR33 ;  /* 0x0000002100027c02 */ /* 0x002fce0008000f00 */
.L_x_143:
[----:B-1----:R1:W2:Y:S02]  /*b930*/  SYNCS.PHASECHK.TRANS64.TRYWAIT P0, [R2+URZ+0x28], R5 ;  /* 0x00002805020075a7 */ /* 0x0022a400080011ff */
[----:B--2---:R-:W-:Y:S05]  /*b940*/  @!P0 NANOSLEEP.SYNCS 0x989680 ;  /* 0x009896800000895d */ /* 0x004fea0003900000 */
[----:B------:R-:W2:Y:S02]  /*b950*/  @!P0 SYNCS.PHASECHK.TRANS64 P0, [R2+URZ+0x28], R5 ;  /* 0x00002805020085a7 */ /* 0x000ea400080010ff */
[----:B--2---:R-:W-:Y:S05]  /*b960*/  @!P0 BRA `(.L_x_143) ;  /* 0xfffffffc00f08947 */ /* 0x004fea000383ffff */
[----:B------:R-:W-:Y:S05]  /*b970*/  BRA `(.L_x_26) ;  /* 0xffffff6000187947 */ /* 0x000fea000383ffff */
.L_x_34:
[----:B-1----:R-:W-:-:S07]  /*b980*/  MOV R2, UR17 ;  /* 0x0000001100027c02 */ /* 0x002fce0008000f00 */
.L_x_144:
[----:B-1----:R1:W2:Y:S02]  /*b990*/  SYNCS.PHASECHK.TRANS64.TRYWAIT P0, [R2+URZ+0x28], R5 ;  /* 0x00002805020075a7 */ /* 0x0022a400080011ff */
[----:B--2---:R-:W-:Y:S05]  /*b9a0*/  @!P0 NANOSLEEP.SYNCS 0x989680 ;  /* 0x009896800000895d */ /* 0x004fea0003900000 */
[----:B------:R-:W2:Y:S02]  /*b9b0*/  @!P0 SYNCS.PHASECHK.TRANS64 P0, [R2+URZ+0x28], R5 ;  /* 0x00002805020085a7 */ /* 0x000ea400080010ff */
[----:B--2---:R-:W-:Y:S05]  /*b9c0*/  @!P0 BRA `(.L_x_144) ;  /* 0xfffffffc00f08947 */ /* 0x004fea000383ffff */
[----:B------:R-:W-:Y:S05]  /*b9d0*/  BRA `(.L_x_33) ;  /* 0xffffff6000d07947 */ /* 0x000fea000383ffff */
.L_x_39:
[----:B-1----:R1:W2:Y:S02]  /*b9e0*/  SYNCS.PHASECHK.TRANS64.TRYWAIT P0, [R2+URZ+0xa0], R3 ;  /* 0x0000a003020075a7 */ /* 0x0022a400080011ff */
[----:B--2---:R-:W-:Y:S05]  /*b9f0*/  @!P0 NANOSLEEP.SYNCS 0x989680 ;  /* 0x009896800000895d */ /* 0x004fea0003900000 */
[----:B------:R-:W2:Y:S02]  /*ba00*/  @!P0 SYNCS.PHASECHK.TRANS64 P0, [R2+URZ+0xa0], R3 ;  /* 0x0000a003020085a7 */ /* 0x000ea400080010ff */
[----:B--2---:R-:W-:Y:S05]  /*ba10*/  @!P0 BRA `(.L_x_39) ;  /* 0xfffffffc00f08947 */ /* 0x004fea000383ffff */
[----:B------:R-:W-:Y:S05]  /*ba20*/  BRA `(.L_x_145) ;  /* 0xffffff6400707947 */ /* 0x000fea000383ffff */
.L_x_43:
[----:B---3--:R-:W-:-:S07]  /*ba30*/  MOV R0, UR4 ;  /* 0x0000000400007c02 */ /* 0x008fce0008000f00 */
.L_x_146:
[----:B-1----:R1:W2:Y:S02]  /*ba40*/  SYNCS.PHASECHK.TRANS64.TRYWAIT P0, [R0+URZ], R3 ;  /* 0x00000003000075a7 */ /* 0x0022a400080011ff */
[----:B--2---:R-:W-:Y:S05]  /*ba50*/  @!P0 NANOSLEEP.SYNCS 0x989680 ;  /* 0x009896800000895d */ /* 0x004fea0003900000 */
[----:B------:R-:W2:Y:S02]  /*ba60*/  @!P0 SYNCS.PHASECHK.TRANS64 P0, [R0+URZ], R3 ;  /* 0x00000003000085a7 */ /* 0x000ea400080010ff */
[----:B--2---:R-:W-:Y:S05]  /*ba70*/  @!P0 BRA `(.L_x_146) ;  /* 0xfffffffc00f08947 */ /* 0x004fea000383ffff */
[----:B------:R-:W-:Y:S05]  /*ba80*/  BRA `(.L_x_147) ;  /* 0xffffff6800e07947 */ /* 0x000fea000383ffff */
.L_x_44:
[----:B---3--:R-:W-:-:S07]  /*ba90*/  MOV R0, UR4 ;  /* 0x0000000400007c02 */ /* 0x008fce0008000f00 */
.L_x_148:
[----:B-1----:R1:W2:Y:S02]  /*baa0*/  SYNCS.PHASECHK.TRANS64.TRYWAIT P0, [R0+URZ], R3 ;  /* 0x00000003000075a7 */ /* 0x0022a400080011ff */
[----:B--2---:R-:W-:Y:S05]  /*bab0*/  @!P0 NANOSLEEP.SYNCS 0x989680 ;  /* 0x009896800000895d */ /* 0x004fea0003900000 */
[----:B------:R-:W2:Y:S02]  /*bac0*/  @!P0 SYNCS.PHASECHK.TRANS64 P0, [R0+URZ], R3 ;  /* 0x00000003000085a7 */ /* 0x000ea400080010ff */
[----:B--2---:R-:W-:Y:S05]  /*bad0*/  @!P0 BRA `(.L_x_148) ;  /* 0xfffffffc00f08947 */ /* 0x004fea000383ffff */
[----:B------:R-:W-:Y:S05]  /*bae0*/  BRA `(.L_x_149) ;  /* 0xffffff6800ec7947 */ /* 0x000fea000383ffff */
.L_x_45:
[----:B---3--:R-:W-:-:S07]  /*baf0*/  MOV R0, UR4 ;  /* 0x0000000400007c02 */ /* 0x008fce0008000f00 */
.L_x_150:
[----:B-1----:R1:W2:Y:S02]  /*bb00*/  SYNCS.PHASECHK.TRANS64.TRYWAIT P0, [R0+URZ], R3 ;  /* 0x00000003000075a7 */ /* 0x0022a400080011ff */
[----:B--2---:R-:W-:Y:S05]  /*bb10*/  @!P0 NANOSLEEP.SYNCS 0x989680 ;  /* 0x009896800000895d */ /* 0x004fea0003900000 */
[----:B------:R-:W2:Y:S02]  /*bb20*/  @!P0 SYNCS.PHASECHK.TRANS64 P0, [R0+URZ], R3 ;  /* 0x00000003000085a7 */ /* 0x000ea400080010ff */
[----:B--2---:R-:W-:Y:S05]  /*bb30*/  @!P0 BRA `(.L_x_150) ;  /* 0xfffffffc00f08947 */ /* 0x004fea000383ffff */
[----:B------:R-:W-:Y:S05]  /*bb40*/  BRA `(.L_x_151) ;  /* 0xffffff6800f87947 */ /* 0x000fea000383ffff */
.L_x_46:
[----:B---3--:R-:W-:-:S07]  /*bb50*/  MOV R0, UR4 ;  /* 0x0000000400007c02 */ /* 0x008fce0008000f00 */
.L_x_152:
[----:B-1----:R1:W2:Y:S02]  /*bb60*/  SYNCS.PHASECHK.TRANS64.TRYWAIT P0, [R0+URZ], R3 ;  /* 0x00000003000075a7 */ /* 0x0022a400080011ff */
[----:B--2---:R-:W-:Y:S05]  /*bb70*/  @!P0 NANOSLEEP.SYNCS 0x989680 ;  /* 0x009896800000895d */ /* 0x004fea0003900000 */
[----:B------:R-:W2:Y:S02]  /*bb80*/  @!P0 SYNCS.PHASECHK.TRANS64 P0, [R0+URZ], R3 ;  /* 0x00000003000085a7 */ /* 0x000ea400080010ff */
[----:B--2---:R-:W-:Y:S05]  /*bb90*/  @!P0 BRA `(.L_x_152) ;  /* 0xfffffffc00f08947 */ /* 0x004fea000383ffff */
[----:B------:R-:W-:Y:S05]  /*bba0*/  BRA `(.L_x_153) ;  /* 0xffffff6c00047947 */ /* 0x000fea000383ffff */
.L_x_49:
[----:B-1----:R1:W2:Y:S02]  /*bbb0*/  SYNCS.PHASECHK.TRANS64.TRYWAIT P0, [R0+URZ+0xe0], R5 ;  /* 0x0000e005000075a7 */ /* 0x0022a400080011ff */
[----:B--2---:R-:W-:Y:S05]  /*bbc0*/  @!P0 NANOSLEEP.SYNCS 0x989680 ;  /* 0x009896800000895d */ /* 0x004fea0003900000 */
[----:B------:R-:W2:Y:S02]  /*bbd0*/  @!P0 SYNCS.PHASECHK.TRANS64 P0, [R0+URZ+0xe0], R5 ;  /* 0x0000e005000085a7 */ /* 0x000ea400080010ff */
[----:B--2---:R-:W-:Y:S05]  /*bbe0*/  @!P0 BRA `(.L_x_49) ;  /* 0xfffffffc00f08947 */ /* 0x004fea000383ffff */
[----:B------:R-:W-:Y:S05]  /*bbf0*/  BRA `(.L_x_154) ;  /* 0xffffff6c00647947 */ /* 0x000fea000383ffff */
.L_x_50:
[----:B------:R-:W-:-:S07]  /*bc00*/  MOV R0, UR5 ;  /* 0x0000000500007c02 */ /* 0x000fce0008000f00 */
.L_x_155:
[----:B-1----:R1:W2:Y:S02]  /*bc10*/  SYNCS.PHASECHK.TRANS64.TRYWAIT P0, [R0+URZ+0xb0], R7 ;  /* 0x0000b007000075a7 */ /* 0x0022a400080011ff */
[----:B--2---:R-:W-:Y:S05]  /*bc20*/  @!P0 NANOSLEEP.SYNCS 0x989680 ;  /* 0x009896800000895d */ /* 0x004fea0003900000 */
[----:B------:R-:W2:Y:S02]  /*bc30*/  @!P0 SYNCS.PHASECHK.TRANS64 P0, [R0+URZ+0xb0], R7 ;  /* 0x0000b007000085a7 */ /* 0x000ea400080010ff */
[----:B--2---:R-:W-:Y:S05]  /*bc40*/  @!P0 BRA `(.L_x_155) ;  /* 0xfffffffc00f08947 */ /* 0x004fea000383ffff */
[----:B------:R-:W-:Y:S05]  /*bc50*/  BRA `(.L_x_156) ;  /* 0xffffff6c00747947 */ /* 0x000fea000383ffff */
.L_x_51:
[----:B-1----:R1:W2:Y:S02]  /*bc60*/  SYNCS.PHASECHK.TRANS64.TRYWAIT P1, [R0+URZ+0xa0], R5 ;  /* 0x0000a005000075a7 */ /* 0x0022a400080211ff */
[----:B--2---:R-:W-:Y:S05]  /*bc70*/  @!P1 NANOSLEEP.SYNCS 0x989680 ;  /* 0x009896800000995d */ /* 0x004fea0003900000 */
[----:B------:R-:W2:Y:S02]  /*bc80*/  @!P1 SYNCS.PHASECHK.TRANS64 P1, [R0+URZ+0xa0], R5 ;  /* 0x0000a005000095a7 */ /* 0x000ea400080210ff */
[----:B--2---:R-:W-:Y:S05]  /*bc90*/  @!P1 BRA `(.L_x_51) ;  /* 0xfffffffc00f09947 */ /* 0x004fea000383ffff */
[----:B------:R-:W-:Y:S05]  /*bca0*/  BRA `(.L_x_157) ;  /* 0xffffff6c00a47947 */ /* 0x000fea000383ffff */
.L_x_54:
[----:B------:R-:W-:-:S07]  /*bcb0*/  MOV R0, UR5 ;  /* 0x0000000500007c02 */ /* 0x000fce0008000f00 */
.L_x_158:
[----:B-1----:R1:W2:Y:S02]  /*bcc0*/  SYNCS.PHASECHK.TRANS64.TRYWAIT P0, [R0+URZ+0xb0], R3 ;  /* 0x0000b003000075a7 */ /* 0x0022a400080011ff */
[----:B--2---:R-:W-:Y:S05]  /*bcd0*/  @!P0 NANOSLEEP.SYNCS 0x989680 ;  /* 0x009896800000895d */ /* 0x004fea0003900000 */
[----:B------:R-:W2:Y:S02]  /*bce0*/  @!P0 SYNCS.PHASECHK.TRANS64 P0, [R0+URZ+0xb0], R3 ;  /* 0x0000b003000085a7 */ /* 0x000ea400080010ff */
[----:B--2---:R-:W-:Y:S05]  /*bcf0*/  @!P0 BRA `(.L_x_158) ;  /* 0xfffffffc00f08947 */ /* 0x004fea000383ffff */
[----:B------:R-:W-:Y:S05]  /*bd00*/  BRA `(.L_x_53) ;  /* 0xffffff6c00f87947 */ /* 0x000fea000383ffff */
.L_x_63:
[----:B-1----:R-:W-:-:S04]  /*bd10*/  MOV R4, UR6 ;  /* 0x0000000600047c02 */ /* 0x002fc80008000f00 */
[----:B------:R1:W2:Y:S03]  /*bd20*/  SYNCS.PHASECHK.TRANS64.TRYWAIT P0, [R4+URZ+0x8], R5 ;  /* 0x00000805040075a7 */ /* 0x0002a600080011ff */
[----:B--2---:R-:W-:Y:S05]  /*bd30*/  @!P0 NANOSLEEP.SYNCS 0x989680 ;  /* 0x009896800000895d */ /* 0x004fea0003900000 */
[----:B------:R-:W2:Y:S02]  /*bd40*/  @!P0 SYNCS.PHASECHK.TRANS64 P0, [R4+URZ+0x8], R5 ;  /* 0x00000805040085a7 */ /* 0x000ea400080010ff */
[----:B--2---:R-:W-:Y:S05]  /*bd50*/  @!P0 BRA `(.L_x_63) ;  /* 0xfffffffc00ec8947 */ /* 0x004fea000383ffff */
[----:B------:R-:W-:Y:S05]  /*bd60*/  BRA `(.L_x_62) ;  /* 0xffffff7000ac7947 */ /* 0x000fea000383ffff */
.L_x_65:
[----:B------:R-:W-:Y:S01]  /*bd70*/  BSSY B0, `(.L_x_159) ;  /* 0x0000006000007945 */ /* 0x000fe20003800000 */
[----:B------:R-:W-:-:S07]  /*bd80*/  MOV R15, 0xffffffff ;  /* 0xffffffff000f7802 */ /* 0x000fce0000000f00 */
[----:B-1---5:R-:W-:Y:S05]  /*bd90*/  WARPSYNC.COLLECTIVE R15, `(.L_x_160) ;  /* 0x000000000f0c7348 */ /* 0x022fea0003c00000 */
[----:B------:R-:W-:Y:S02]  /*bda0*/  ELECT P6, UR79, PT ;  /* 0x00000000004f782f */ /* 0x000fe400038c0000 */
[----:B------:R-:W-:Y:S01]  /*bdb0*/  MOV R14, UR79 ;  /* 0x0000004f000e7c02 */ /* 0x000fe20008000f00 */
[----:B-1---5:R-:W-:Y:S10]  /*bdc0*/  ENDCOLLECTIVE ;  /* 0x000000000000791b */ /* 0x022ff40003800000 */
.L_x_160:
[----:B------:R-:W-:Y:S05]  /*bdd0*/  BSYNC B0 ;  /* 0x0000000000007941 */ /* 0x000fea0003800000 */
.L_x_159:
[----:B------:R-:W-:Y:S05]  /*bde0*/  BRA `(.L_x_161) ;  /* 0xffffff7000dc7947 */ /* 0x000fea000383ffff */
.L_x_67:
[----:B-1----:R-:W-:-:S04]  /*bdf0*/  MOV R2, UR6 ;  /* 0x0000000600027c02 */ /* 0x002fc80008000f00 */
[----:B------:R1:W2:Y:S03]  /*be00*/  SYNCS.PHASECHK.TRANS64.TRYWAIT P0, [R2+URZ+0x8], R3 ;  /* 0x00000803020075a7 */ /* 0x0002a600080011ff */
[----:B--2---:R-:W-:Y:S05]  /*be10*/  @!P0 NANOSLEEP.SYNCS 0x989680 ;  /* 0x009896800000895d */ /* 0x004fea0003900000 */
[----:B------:R-:W2:Y:S02]  /*be20*/  @!P0 SYNCS.PHASECHK.TRANS64 P0, [R2+URZ+0x8], R3 ;  /* 0x00000803020085a7 */ /* 0x000ea400080010ff */
[----:B--2---:R-:W-:Y:S05]  /*be30*/  @!P0 BRA `(.L_x_67) ;  /* 0xfffffffc00ec8947 */ /* 0x004fea000383ffff */
[----:B------:R-:W-:Y:S05]  /*be40*/  BRA `(.L_x_66) ;  /* 0xffffff7000e07947 */ /* 0x000fea000383ffff */
.L_x_68:
[----:B-1----:R1:W2:Y:S02]  /*be50*/  SYNCS.PHASECHK.TRANS64.TRYWAIT P0, [R0+URZ+0xa0], R5 ;  /* 0x0000a005000075a7 */ /* 0x0022a400080011ff */
[----:B--2---:R-:W-:Y:S05]  /*be60*/  @!P0 NANOSLEEP.SYNCS 0x989680 ;  /* 0x009896800000895d */ /* 0x004fea0003900000 */
[----:B------:R-:W2:Y:S02]  /*be70*/  @!P0 SYNCS.PHASECHK.TRANS64 P0, [R0+URZ+0xa0], R5 ;  /* 0x0000a005000085a7 */ /* 0x000ea400080010ff */
[----:B--2---:R-:W-:Y:S05]  /*be80*/  @!P0 BRA `(.L_x_68) ;  /* 0xfffffffc00f08947 */ /* 0x004fea000383ffff */
[----:B------:R-:W-:Y:S05]  /*be90*/  BRA `(.L_x_162) ;  /* 0xffffff7400cc7947 */ /* 0x000fea000383ffff */
.L_x_70:
[----:B------:R-:W-:-:S07]  /*bea0*/  MOV R0, UR9 ;  /* 0x0000000900007c02 */ /* 0x000fce0008000f00 */
.L_x_163:
[----:B-1----:R1:W2:Y:S02]  /*beb0*/  SYNCS.PHASECHK.TRANS64.TRYWAIT P0, [R0+URZ+0xd0], R5 ;  /* 0x0000d005000075a7 */ /* 0x0022a400080011ff */
[----:B--2---:R-:W-:Y:S05]  /*bec0*/  @!P0 NANOSLEEP.SYNCS 0x989680 ;  /* 0x009896800000895d */ /* 0x004fea0003900000 */
[----:B------:R-:W2:Y:S02]  /*bed0*/  @!P0 SYNCS.PHASECHK.TRANS64 P0, [R0+URZ+0xd0], R5 ;  /* 0x0000d005000085a7 */ /* 0x000ea400080010ff */
[----:B--2---:R-:W-:Y:S05]  /*bee0*/  @!P0 BRA `(.L_x_163) ;  /* 0xfffffffc00f08947 */ /* 0x004fea000383ffff */
[----:B------:R-:W-:Y:S05]  /*bef0*/  BRA `(.L_x_164) ;  /* 0xffffff7800187947 */ /* 0x000fea000383ffff */
.L_x_73:
[----:B------:R-:W-:Y:S07]  /*bf00*/  MOV R0, UR8 ;  /* 0x0000000800007c02 */ /* 0x000fee0008000f00 */
.L_x_165:
[----:B-1----:R1:W2:Y:S02]  /*bf10*/  SYNCS.PHASECHK.TRANS64.TRYWAIT P0, [R0+URZ], R5 ;  /* 0x00000005000075a7 */ /* 0x0022a400080011ff */
[----:B--2---:R-:W-:Y:S05]  /*bf20*/  @!P0 NANOSLEEP.SYNCS 0x989680 ;  /* 0x009896800000895d */ /* 0x004fea0003900000 */
[----:B------:R-:W2:Y:S02]  /*bf30*/  @!P0 SYNCS.PHASECHK.TRANS64 P0, [R0+URZ], R5 ;  /* 0x00000005000085a7 */ /* 0x000ea400080010ff */
[----:B--2---:R-:W-:Y:S05]  /*bf40*/  @!P0 BRA `(.L_x_165) ;  /* 0xfffffffc00f08947 */ /* 0x004fea000383ffff */
[----:B------:R-:W-:Y:S05]  /*bf50*/  BRA `(.L_x_72) ;  /* 0xffffff78002c7947 */ /* 0x000fea000383ffff */
.L_x_77:
[----:B-1----:R-:W-:-:S07]  /*bf60*/  MOV R0, UR5 ;  /* 0x0000000500007c02 */ /* 0x002fce0008000f00 */
.L_x_166:
[----:B-1----:R1:W2:Y:S02]  /*bf70*/  SYNCS.PHASECHK.TRANS64.TRYWAIT P0, [R0+URZ], R3 ;  /* 0x00000003000075a7 */ /* 0x0022a400080011ff */
[----:B--2---:R-:W-:Y:S05]  /*bf80*/  @!P0 NANOSLEEP.SYNCS 0x989680 ;  /* 0x009896800000895d */ /* 0x004fea0003900000 */
[----:B------:R-:W2:Y:S02]  /*bf90*/  @!P0 SYNCS.PHASECHK.TRANS64 P0, [R0+URZ], R3 ;  /* 0x00000003000085a7 */ /* 0x000ea400080010ff */
[----:B--2---:R-:W-:Y:S05]  /*bfa0*/  @!P0 BRA `(.L_x_166) ;  /* 0xfffffffc00f08947 */ /* 0x004fea000383ffff */
[----:B------:R-:W-:Y:S05]  /*bfb0*/  BRA `(.L_x_167) ;  /* 0xffffff7c00207947 */ /* 0x000fea000383ffff */
.L_x_80:
[----:B------:R-:W-:-:S07]  /*bfc0*/  MOV R0, UR7 ;  /* 0x0000000700007c02 */ /* 0x000fce0008000f00 */
.L_x_168:
[----:B-1----:R1:W2:Y:S02]  /*bfd0*/  SYNCS.PHASECHK.TRANS64.TRYWAIT P1, [R0+URZ+0x100], R3 ;  /* 0x00010003000075a7 */ /* 0x0022a400080211ff */
[----:B--2---:R-:W-:Y:S05]  /*bfe0*/  @!P1 NANOSLEEP.SYNCS 0x989680 ;  /* 0x009896800000995d */ /* 0x004fea0003900000 */
[----:B------:R-:W2:Y:S02]  /*bff0*/  @!P1 SYNCS.PHASECHK.TRANS64 P1, [R0+URZ+0x100], R3 ;  /* 0x00010003000095a7 */ /* 0x000ea400080210ff */
[----:B--2---:R-:W-:Y:S05]  /*c000*/  @!P1 BRA `(.L_x_168) ;  /* 0xfffffffc00f09947 */ /* 0x004fea000383ffff */
[----:B------:R-:W-:Y:S05]  /*c010*/  BRA `(.L_x_169) ;  /* 0xffffff7c006c7947 */ /* 0x000fea000383ffff */
.L_x_85:
[----:B--2---:R2:W4:Y:S02]  /*c020*/  SYNCS.PHASECHK.TRANS64.TRYWAIT P0, [R0+URZ+0xa0], R3 ;  /* 0x0000a003000075a7 */ /* 0x00452400080011ff */
[----:B----4-:R-:W-:Y:S05]  /*c030*/  @!P0 NANOSLEEP.SYNCS 0x989680 ;  /* 0x009896800000895d */ /* 0x010fea0003900000 */
[----:B------:R-:W4:Y:S02]  /*c040*/  @!P0 SYNCS.PHASECHK.TRANS64 P0, [R0+URZ+0xa0], R3 ;  /* 0x0000a003000085a7 */ /* 0x000f2400080010ff */
[----:B----4-:R-:W-:Y:S05]  /*c050*/  @!P0 BRA `(.L_x_85) ;  /* 0xfffffffc00f08947 */ /* 0x010fea000383ffff */
[----:B------:R-:W-:Y:S05]  /*c060*/  BRA `(.L_x_170) ;  /* 0xffffff8000807947 */ /* 0x000fea000383ffff */
.L_x_88:
[----:B------:R-:W-:Y:S07]  /*c070*/  MOV R0, UR7 ;  /* 0x0000000700007c02 */ /* 0x000fee0008000f00 */
.L_x_171:
[----:B--2---:R2:W4:Y:S02]  /*c080*/  SYNCS.PHASECHK.TRANS64.TRYWAIT P0, [R0+URZ+0x98], R3 ;  /* 0x00009803000075a7 */ /* 0x00452400080011ff */
[----:B----4-:R-:W-:Y:S05]  /*c090*/  @!P0 NANOSLEEP.SYNCS 0x989680 ;  /* 0x009896800000895d */ /* 0x010fea0003900000 */
[----:B------:R-:W4:Y:S02]  /*c0a0*/  @!P0 SYNCS.PHASECHK.TRANS64 P0, [R0+URZ+0x98], R3 ;  /* 0x00009803000085a7 */ /* 0x000f2400080010ff */
[----:B----4-:R-:W-:Y:S05]  /*c0b0*/  @!P0 BRA `(.L_x_171) ;  /* 0xfffffffc00f08947 */ /* 0x010fea000383ffff */
[----:B------:R-:W-:Y:S05]  /*c0c0*/  BRA `(.L_x_87) ;  /* 0xffffff8400607947 */ /* 0x000fea000383ffff */
.L_x_91:
[----:B------:R-:W-:Y:S07]  /*c0d0*/  MOV R3, UR7 ;  /* 0x0000000700037c02 */ /* 0x000fee0008000f00 */
.L_x_172:
[----:B-1----:R1:W2:Y:S02]  /*c0e0*/  SYNCS.PHASECHK.TRANS64.TRYWAIT P0, [R3+URZ+0x70], R12 ;  /* 0x0000700c030075a7 */ /* 0x0022a400080011ff */
[----:B--2---:R-:W-:Y:S05]  /*c0f0*/  @!P0 NANOSLEEP.SYNCS 0x989680 ;  /* 0x009896800000895d */ /* 0x004fea0003900000 */
[----:B------:R-:W2:Y:S02]  /*c100*/  @!P0 SYNCS.PHASECHK.TRANS64 P0, [R3+URZ+0x70], R12 ;  /* 0x0000700c030085a7 */ /* 0x000ea400080010ff */
[----:B--2---:R-:W-:Y:S05]  /*c110*/  @!P0 BRA `(.L_x_172) ;  /* 0xfffffffc00f08947 */ /* 0x004fea000383ffff */
[----:B------:R-:W-:Y:S05]  /*c120*/  BRA `(.L_x_173) ;  /* 0xffffff8400d87947 */ /* 0x000fea000383ffff */
.L_x_92:
[----:B-1----:R-:W-:Y:S07]  /*c130*/  MOV R3, UR7 ;  /* 0x0000000700037c02 */ /* 0x002fee0008000f00 */
.L_x_174:
[----:B-1----:R1:W2:Y:S02]  /*c140*/  SYNCS.PHASECHK.TRANS64.TRYWAIT P0, [R3+URZ+0x78], R12 ;  /* 0x0000780c030075a7 */ /* 0x0022a400080011ff */
[----:B--2---:R-:W-:Y:S05]  /*c150*/  @!P0 NANOSLEEP.SYNCS 0x989680 ;  /* 0x009896800000895d */ /* 0x004fea0003900000 */
[----:B------:R-:W2:Y:S02]  /*c160*/  @!P0 SYNCS.PHASECHK.TRANS64 P0, [R3+URZ+0x78], R12 ;  /* 0x0000780c030085a7 */ /* 0x000ea400080010ff */
[----:B--2---:R-:W-:Y:S05]  /*c170*/  @!P0 BRA `(.L_x_174) ;  /* 0xfffffffc00f08947 */ /* 0x004fea000383ffff */
[----:B------:R-:W-:Y:S05]  /*c180*/  BRA `(.L_x_175) ;  /* 0xffffff8800147947 */ /* 0x000fea000383ffff */
.L_x_93:
[----:B-1----:R-:W-:Y:S07]  /*c190*/  MOV R3, UR7 ;  /* 0x0000000700037c02 */ /* 0x002fee0008000f00 */
.L_x_176:
[----:B-1----:R1:W2:Y:S02]  /*c1a0*/  SYNCS.PHASECHK.TRANS64.TRYWAIT P0, [R3+URZ+0x80], R12 ;  /* 0x0000800c030075a7 */ /* 0x0022a400080011ff */
[----:B--2---:R-:W-:Y:S05]  /*c1b0*/  @!P0 NANOSLEEP.SYNCS 0x989680 ;  /* 0x009896800000895d */ /* 0x004fea0003900000 */
[----:B------:R-:W2:Y:S02]  /*c1c0*/  @!P0 SYNCS.PHASECHK.TRANS64 P0, [R3+URZ+0x80], R12 ;  /* 0x0000800c030085a7 */ /* 0x000ea400080010ff */
[----:B--2---:R-:W-:Y:S05]  /*c1d0*/  @!P0 BRA `(.L_x_176) ;  /* 0xfffffffc00f08947 */ /* 0x004fea000383ffff */
[----:B------:R-:W-:Y:S05]  /*c1e0*/  BRA `(.L_x_177) ;  /* 0xffffff88005c7947 */ /* 0x000fea000383ffff */
.L_x_94:
[----:B------:R-:W-:Y:S07]  /*c1f0*/  MOV R3, UR7 ;  /* 0x0000000700037c02 */ /* 0x000fee0008000f00 */
.L_x_178:
[----:B-1----:R1:W2:Y:S02]  /*c200*/  SYNCS.PHASECHK.TRANS64.TRYWAIT P0, [R3+URZ+0x88], R12 ;  /* 0x0000880c030075a7 */ /* 0x0022a400080011ff */
[----:B--2---:R-:W-:Y:S05]  /*c210*/  @!P0 NANOSLEEP.SYNCS 0x989680 ;  /* 0x009896800000895d */ /* 0x004fea0003900000 */
[----:B------:R-:W2:Y:S02]  /*c220*/  @!P0 SYNCS.PHASECHK.TRANS64 P0, [R3+URZ+0x88], R12 ;  /* 0x0000880c030085a7 */ /* 0x000ea400080010ff */
[----:B--2---:R-:W-:Y:S05]  /*c230*/  @!P0 BRA `(.L_x_178) ;  /* 0xfffffffc00f08947 */ /* 0x004fea000383ffff */
[----:B------:R-:W-:Y:S05]  /*c240*/  BRA `(.L_x_179) ;  /* 0xffffff8800e47947 */ /* 0x000fea000383ffff */
.L_x_96:
[----:B------:R-:W-:-:S07]  /*c250*/  MOV R0, UR7 ;  /* 0x0000000700007c02 */ /* 0x000fce0008000f00 */
.L_x_180:
[----:B-1----:R1:W4:Y:S02]  /*c260*/  SYNCS.PHASECHK.TRANS64.TRYWAIT P0, [R0+URZ+0x70], R3 ;  /* 0x00007003000075a7 */ /* 0x00232400080011ff */
[----:B----4-:R-:W-:Y:S05]  /*c270*/  @!P0 NANOSLEEP.SYNCS 0x989680 ;  /* 0x009896800000895d */ /* 0x010fea0003900000 */
[----:B------:R-:W4:Y:S02]  /*c280*/  @!P0 SYNCS.PHASECHK.TRANS64 P0, [R0+URZ+0x70], R3 ;  /* 0x00007003000085a7 */ /* 0x000f2400080010ff */
[----:B----4-:R-:W-:Y:S05]  /*c290*/  @!P0 BRA `(.L_x_180) ;  /* 0xfffffffc00f08947 */ /* 0x010fea000383ffff */
[----:B------:R-:W-:Y:S05]  /*c2a0*/  BRA `(.L_x_181) ;  /* 0xffffff8c00547947 */ /* 0x000fea000383ffff */
.L_x_97:
[----:B-1----:R-:W-:-:S07]  /*c2b0*/  MOV R0, UR7 ;  /* 0x0000000700007c02 */ /* 0x002fce0008000f00 */
.L_x_182:
[----:B-1----:R1:W4:Y:S02]  /*c2c0*/  SYNCS.PHASECHK.TRANS64.TRYWAIT P0, [R0+URZ+0x78], R3 ;  /* 0x00007803000075a7 */ /* 0x00232400080011ff */
[----:B----4-:R-:W-:Y:S05]  /*c2d0*/  @!P0 NANOSLEEP.SYNCS 0x989680 ;  /* 0x009896800000895d */ /* 0x010fea0003900000 */
[----:B------:R-:W4:Y:S02]  /*c2e0*/  @!P0 SYNCS.PHASECHK.TRANS64 P0, [R0+URZ+0x78], R3 ;  /* 0x00007803000085a7 */ /* 0x000f2400080010ff */
[----:B----4-:R-:W-:Y:S05]  /*c2f0*/  @!P0 BRA `(.L_x_182) ;  /* 0xfffffffc00f08947 */ /* 0x010fea000383ffff */
[----:B------:R-:W-:Y:S05]  /*c300*/  BRA `(.L_x_183) ;  /* 0xffffff8c00447947 */ /* 0x000fea000383ffff */
.L_x_98:
[----:B-1----:R-:W-:-:S07]  /*c310*/  MOV R0, UR7 ;  /* 0x0000000700007c02 */ /* 0x002fce0008000f00 */
.L_x_184:
[----:B-1----:R1:W4:Y:S02]  /*c320*/  SYNCS.PHASECHK.TRANS64.TRYWAIT P0, [R0+URZ+0x80], R3 ;  /* 0x00008003000075a7 */ /* 0x00232400080011ff */
[----:B----4-:R-:W-:Y:S05]  /*c330*/  @!P0 NANOSLEEP.SYNCS 0x989680 ;  /* 0x009896800000895d */ /* 0x010fea0003900000 */
[----:B------:R-:W4:Y:S02]  /*c340*/  @!P0 SYNCS.PHASECHK.TRANS64 P0, [R0+URZ+0x80], R3 ;  /* 0x00008003000085a7 */ /* 0x000f2400080010ff */
[----:B----4-:R-:W-:Y:S05]  /*c350*/  @!P0 BRA `(.L_x_184) ;  /* 0xfffffffc00f08947 */ /* 0x010fea000383ffff */
[----:B------:R-:W-:Y:S05]  /*c360*/  BRA `(.L_x_185) ;  /* 0xffffff8c00347947 */ /* 0x000fea000383ffff */
.L_x_100:
[----:B--2---:R2:W3:Y:S02]  /*c370*/  SYNCS.PHASECHK.TRANS64.TRYWAIT P0, [R0+URZ+0xa0], R3 ;  /* 0x0000a003000075a7 */ /* 0x0044e400080011ff */
[----:B---3--:R-:W-:Y:S05]  /*c380*/  @!P0 NANOSLEEP.SYNCS 0x989680 ;  /* 0x009896800000895d */ /* 0x008fea0003900000 */
[----:B------:R-:W3:Y:S02]  /*c390*/  @!P0 SYNCS.PHASECHK.TRANS64 P0, [R0+URZ+0xa0], R3 ;  /* 0x0000a003000085a7 */ /* 0x000ee400080010ff */
[----:B---3--:R-:W-:Y:S05]  /*c3a0*/  @!P0 BRA `(.L_x_100) ;  /* 0xfffffffc00f08947 */ /* 0x008fea000383ffff */
[----:B------:R-:W-:Y:S05]  /*c3b0*/  BRA `(.L_x_186) ;  /* 0xffffff9000007947 */ /* 0x000fea000383ffff */
.L_x_111:
[----:B-1----:R1:W3:Y:S02]  /*c3c0*/  SYNCS.PHASECHK.TRANS64.TRYWAIT P1, [R3+URZ+0x50], R0 ;  /* 0x00005000030075a7 */ /* 0x0022e400080211ff */
[----:B---3--:R-:W-:Y:S05]  /*c3d0*/  @!P1 NANOSLEEP.SYNCS 0x989680 ;  /* 0x009896800000995d */ /* 0x008fea0003900000 */
[----:B------:R-:W3:Y:S02]  /*c3e0*/  @!P1 SYNCS.PHASECHK.TRANS64 P1, [R3+URZ+0x50], R0 ;  /* 0x00005000030095a7 */ /* 0x000ee400080210ff */
[----:B---3--:R-:W-:Y:S05]  /*c3f0*/  @!P1 BRA `(.L_x_111) ;  /* 0xfffffffc00f09947 */ /* 0x008fea000383ffff */
[----:B------:R-:W-:Y:S05]  /*c400*/  BRA `(.L_x_110) ;  /* 0xffffff9c00287947 */ /* 0x000fea000383ffff */
.L_x_113:
[----:B---3--:R3:W4:Y:S02]  /*c410*/  SYNCS.PHASECHK.TRANS64.TRYWAIT P0, [R171+URZ+0xc0], R2 ;  /* 0x0000c002ab0075a7 */ /* 0x00872400080011ff */
[----:B----4-:R-:W-:Y:S05]  /*c420*/  @!P0 NANOSLEEP.SYNCS 0x989680 ;  /* 0x009896800000895d */ /* 0x010fea0003900000 */
[----:B------:R-:W4:Y:S02]  /*c430*/  @!P0 SYNCS.PHASECHK.TRANS64 P0, [R171+URZ+0xc0], R2 ;  /* 0x0000c002ab0085a7 */ /* 0x000f2400080010ff */
[----:B----4-:R-:W-:Y:S05]  /*c440*/  @!P0 BRA `(.L_x_113) ;  /* 0xfffffffc00f08947 */ /* 0x010fea000383ffff */
[----:B------:R-:W-:Y:S05]  /*c450*/  BRA `(.L_x_112) ;  /* 0xffffff9c00847947 */ /* 0x000fea000383ffff */
.L_x_121:
[----:B--2---:R2:W3:Y:S02]  /*c460*/  SYNCS.PHASECHK.TRANS64.TRYWAIT P0, [R117+URZ+0x50], R0 ;  /* 0x00005000750075a7 */ /* 0x0044e400080011ff */
[----:B---3--:R-:W-:Y:S05]  /*c470*/  @!P0 NANOSLEEP.SYNCS 0x989680 ;  /* 0x009896800000895d */ /* 0x008fea0003900000 */
[----:B------:R-:W3:Y:S02]  /*c480*/  @!P0 SYNCS.PHASECHK.TRANS64 P0, [R117+URZ+0x50], R0 ;  /* 0x00005000750085a7 */ /* 0x000ee400080010ff */
[----:B---3--:R-:W-:Y:S05]  /*c490*/  @!P0 BRA `(.L_x_121) ;  /* 0xfffffffc00f08947 */ /* 0x008fea000383ffff */
[----:B------:R-:W-:Y:S05]  /*c4a0*/  BRA `(.L_x_120) ;  /* 0xffffffb000887947 */ /* 0x000fea000383ffff */
.L_x_129:
[----:B--2---:R2:W3:Y:S02]  /*c4b0*/  SYNCS.PHASECHK.TRANS64.TRYWAIT P0, [R0+URZ+0x50], R7 ;  /* 0x00005007000075a7 */ /* 0x0044e400080011ff */
[----:B---3--:R-:W-:Y:S05]  /*c4c0*/  @!P0 NANOSLEEP.SYNCS 0x989680 ;  /* 0x009896800000895d */ /* 0x008fea0003900000 */
[----:B------:R-:W3:Y:S02]  /*c4d0*/  @!P0 SYNCS.PHASECHK.TRANS64 P0, [R0+URZ+0x50], R7 ;  /* 0x00005007000085a7 */ /* 0x000ee400080010ff */
[----:B---3--:R-:W-:Y:S05]  /*c4e0*/  @!P0 BRA `(.L_x_129) ;  /* 0xfffffffc00f08947 */ /* 0x008fea000383ffff */
[----:B------:R-:W-:Y:S05]  /*c4f0*/  BRA `(.L_x_128) ;  /* 0xffffffc400dc7947 */ /* 0x000fea000383ffff */
.L_x_137:
[----:B--2---:R2:W3:Y:S02]  /*c500*/  SYNCS.PHASECHK.TRANS64.TRYWAIT P0, [R0+URZ+0x50], R5 ;  /* 0x00005005000075a7 */ /* 0x0044e400080011ff */
[----:B---3--:R-:W-:Y:S05]  /*c510*/  @!P0 NANOSLEEP.SYNCS 0x989680 ;  /* 0x009896800000895d */ /* 0x008fea0003900000 */
[----:B------:R-:W3:Y:S02]  /*c520*/  @!P0 SYNCS.PHASECHK.TRANS64 P0, [R0+URZ+0x50], R5 ;  /* 0x00005005000085a7 */ /* 0x000ee400080010ff */
[----:B---3--:R-:W-:Y:S05]  /*c530*/  @!P0 BRA `(.L_x_137) ;  /* 0xfffffffc00f08947 */ /* 0x008fea000383ffff */
[----:B------:R-:W-:Y:S05]  /*c540*/  BRA `(.L_x_136) ;  /* 0xffffffdc003c7947 */ /* 0x000fea000383ffff */
        .weak           $__internal_0_$__cuda_sm10x_tcgen05_guardrail_trap_col_being_dealloced_not_returned_by_alloc
        .type           $__internal_0_$__cuda_sm10x_tcgen05_guardrail_trap_col_being_dealloced_not_returned_by_alloc,@function
        .size           $__internal_0_$__cuda_sm10x_tcgen05_guardrail_trap_col_being_dealloced_not_returned_by_alloc,($__internal_1_$__cuda_sm10x_tcgen05_guardrail_trap_phase_invalid_during_alloc - $__internal_0_$__cuda_sm10x_tcgen05_guardrail_trap_col_being_dealloced_not_returned_by_alloc)
$__internal_0_$__cuda_sm10x_tcgen05_guardrail_trap_col_being_dealloced_not_returned_by_alloc:
[----:B------:R-:W-:Y:S05]  /*c550*/  BPT.TRAP 0x1 ;  /* 0x000000040000795c */ /* 0x000fea0000300000 */
[----:B------:R-:W-:-:S04]  /*c560*/  HFMA2 R3, -RZ, RZ, 0, 0 ;  /* 0x00000000ff037431 */ /* 0x000fc800000001ff */
[----:B------:R-:W-:Y:S05]  /*c570*/  RET.REL.NODEC R2 `(_ZN7cutlass13device_kernelINS_4gemm6kernel13GemmUniversalIN4cute5tupleIJiiiiEEENS1_10collective13CollectiveMmaINS1_35MainloopSm100TmaUmmaWarpSpecializedILi5ELi2ELi2ENS5_IJNS4_1CILi2EEENSA_ILi1EEESC_EEEEENS5_IJNSA_ILi256EEESF_NSA_ILi128EEEEEEaNS5_IJlSC_lEEEaSI_NS4_8TiledMMAINS4_8MMA_AtomIJNS4_21SM100_MMA_S8_2x1SM_SSIaaiLi256ELi256ELNS4_4UMMA5MajorE0ELSN_0ELNSM_8SaturateE0EEEEEENS4_6LayoutINS5_IJSC_SC_SC_EEENS5_IJNSA_ILi0EEEST_ST_EEEEENS5_IJNS4_10UnderscoreESW_SW_EEEEENS4_18SM100_TMA_2SM_LOADENS4_14ComposedLayoutINS4_7SwizzleILi3ELi4ELi3EEENS4_18smem_ptr_flag_bitsILi8EEENSR_INS5_IJNSA_ILi8EEESG_EEENS5_IJSG_SC_EEEEEEEvNS4_8identityESZ_S19_vS1A_EENS_8epilogue10collective18CollectiveEpilogueINS1C_23Sm100TmaWarpSpecializedILi4ELi2ELi64ELb0ELb0EEEJNS5_IJSG_SF_SG_EEENS5_IJNSR_ISG_SC_EENSR_INSA_ILi64EEESC_EEEEEaSI_aSI_NS1C_6fusion15FusionCallbacksIS1G_NS1M_17LinearCombinationIaiaiLNS_15FloatRoundStyleE2EEES1H_S1L_JEEENS4_5SM1004TMEM4LOAD26SM100_TMEM_LOAD_32dp32b64xENS4_13SM90_TMA_LOADENS10_INS11_ILi2ELi4ELi3EEES14_NSR_INS5_IJS15_S1J_EEENS5_IJS1J_SC_EEEEEEENS4_39AutoVectorizingCopyWithAssumedAlignmentILi128EEENS4_14SM90_TMA_STOREES21_S23_S23_EEEvvEEEEvNT_6ParamsE) ;  /* 0xffffff3802a07950 */ /* 0x000fea0003c3ffff */
        .weak           $__internal_1_$__cuda_sm10x_tcgen05_guardrail_trap_phase_invalid_during_alloc
        .type           $__internal_1_$__cuda_sm10x_tcgen05_guardrail_trap_phase_invalid_during_alloc,@function
        .size           $__internal_1_$__cuda_sm10x_tcgen05_guardrail_trap_phase_invalid_during_alloc,($__internal_2_$__cuda_sm10x_tcgen05_guardrail_trap_unallocated_columns_being_dealloced - $__internal_1_$__cuda_sm10x_tcgen05_guardrail_trap_phase_invalid_during_alloc)
$__internal_1_$__cuda_sm10x_tcgen05_guardrail_trap_phase_invalid_during_alloc:
[----:B------:R-:W-:Y:S05]  /*c580*/  BPT.TRAP 0x1 ;  /* 0x000000040000795c */ /* 0x000fea0000300000 */
[----:B------:R-:W-:-:S04]  /*c590*/  MOV R3, 0x0 ;  /* 0x0000000000037802 */ /* 0x000fc80000000f00 */
[----:B------:R-:W-:Y:S05]  /*c5a0*/  RET.REL.NODEC R2 `(_ZN7cutlass13device_kernelINS_4gemm6kernel13GemmUniversalIN4cute5tupleIJiiiiEEENS1_10collective13CollectiveMmaINS1_35MainloopSm100TmaUmmaWarpSpecializedILi5ELi2ELi2ENS5_IJNS4_1CILi2EEENSA_ILi1EEESC_EEEEENS5_IJNSA_ILi256EEESF_NSA_ILi128EEEEEEaNS5_IJlSC_lEEEaSI_NS4_8TiledMMAINS4_8MMA_AtomIJNS4_21SM100_MMA_S8_2x1SM_SSIaaiLi256ELi256ELNS4_4UMMA5MajorE0ELSN_0ELNSM_8SaturateE0EEEEEENS4_6LayoutINS5_IJSC_SC_SC_EEENS5_IJNSA_ILi0EEEST_ST_EEEEENS5_IJNS4_10UnderscoreESW_SW_EEEEENS4_18SM100_TMA_2SM_LOADENS4_14ComposedLayoutINS4_7SwizzleILi3ELi4ELi3EEENS4_18smem_ptr_flag_bitsILi8EEENSR_INS5_IJNSA_ILi8EEESG_EEENS5_IJSG_SC_EEEEEEEvNS4_8identityESZ_S19_vS1A_EENS_8epilogue10collective18CollectiveEpilogueINS1C_23Sm100TmaWarpSpecializedILi4ELi2ELi64ELb0ELb0EEEJNS5_IJSG_SF_SG_EEENS5_IJNSR_ISG_SC_EENSR_INSA_ILi64EEESC_EEEEEaSI_aSI_NS1C_6fusion15FusionCallbacksIS1G_NS1M_17LinearCombinationIaiaiLNS_15FloatRoundStyleE2EEES1H_S1L_JEEENS4_5SM1004TMEM4LOAD26SM100_TMEM_LOAD_32dp32b64xENS4_13SM90_TMA_LOADENS10_INS11_ILi2ELi4ELi3EEES14_NSR_INS5_IJS15_S1J_EEENS5_IJS1J_SC_EEEEEEENS4_39AutoVectorizingCopyWithAssumedAlignmentILi128EEENS4_14SM90_TMA_STOREES21_S23_S23_EEEvvEEEEvNT_6ParamsE) ;  /* 0xffffff3802947950 */ /* 0x000fea0003c3ffff */
        .weak           $__internal_2_$__cuda_sm10x_tcgen05_guardrail_trap_unallocated_columns_being_dealloced
        .type           $__internal_2_$__cuda_sm10x_tcgen05_guardrail_trap_unallocated_columns_being_dealloced,@function
        .size           $__internal_2_$__cuda_sm10x_tcgen05_guardrail_trap_unallocated_columns_being_dealloced,(.L_x_188 - $__internal_2_$__cuda_sm10x_tcgen05_guardrail_trap_unallocated_columns_being_dealloced)
$__internal_2_$__cuda_sm10x_tcgen05_guardrail_trap_unallocated_columns_being_dealloced:
[----:B------:R-:W-:Y:S05]  /*c5b0*/  BPT.TRAP 0x1 ;  /* 0x000000040000795c */ /* 0x000fea0000300000 */
[----:B------:R-:W-:-:S04]  /*c5c0*/  HFMA2 R3, -RZ, RZ, 0, 0 ;  /* 0x00000000ff037431 */ /* 0x000fc800000001ff */
[----:B------:R-:W-:Y:S05]  /*c5d0*/  RET.REL.NODEC R2 `(_ZN7cutlass13device_kernelINS_4gemm6kernel13GemmUniversalIN4cute5tupleIJiiiiEEENS1_10collective13CollectiveMmaINS1_35MainloopSm100TmaUmmaWarpSpecializedILi5ELi2ELi2ENS5_IJNS4_1CILi2EEENSA_ILi1EEESC_EEEEENS5_IJNSA_ILi256EEESF_NSA_ILi128EEEEEEaNS5_IJlSC_lEEEaSI_NS4_8TiledMMAINS4_8MMA_AtomIJNS4_21SM100_MMA_S8_2x1SM_SSIaaiLi256ELi256ELNS4_4UMMA5MajorE0ELSN_0ELNSM_8SaturateE0EEEEEENS4_6LayoutINS5_IJSC_SC_SC_EEENS5_IJNSA_ILi0EEEST_ST_EEEEENS5_IJNS4_10UnderscoreESW_SW_EEEEENS4_18SM100_TMA_2SM_LOADENS4_14ComposedLayoutINS4_7SwizzleILi3ELi4ELi3EEENS4_18smem_ptr_flag_bitsILi8EEENSR_INS5_IJNSA_ILi8EEESG_EEENS5_IJSG_SC_EEEEEEEvNS4_8identityESZ_S19_vS1A_EENS_8epilogue10collective18CollectiveEpilogueINS1C_23Sm100TmaWarpSpecializedILi4ELi2ELi64ELb0ELb0EEEJNS5_IJSG_SF_SG_EEENS5_IJNSR_ISG_SC_EENSR_INSA_ILi64EEESC_EEEEEaSI_aSI_NS1C_6fusion15FusionCallbacksIS1G_NS1M_17LinearCombinationIaiaiLNS_15FloatRoundStyleE2EEES1H_S1L_JEEENS4_5SM1004TMEM4LOAD26SM100_TMEM_LOAD_32dp32b64xENS4_13SM90_TMA_LOADENS10_INS11_ILi2ELi4ELi3EEES14_NSR_INS5_IJS15_S1J_EEENS5_IJS1J_SC_EEEEEEENS4_39AutoVectorizingCopyWithAssumedAlignmentILi128EEENS4_14SM90_TMA_STOREES21_S23_S23_EEEvvEEEEvNT_6ParamsE) ;  /* 0xffffff3802887950 */ /* 0x000fea0003c3ffff */
.L_x_187:
[----:B------:R-:W-:-:S00]  /*c5e0*/  BRA `(.L_x_187) ;  /* 0xfffffffc00fc7947 */ /* 0x000fc0000383ffff */
[----:B------:R-:W-:-:S00]  /*c5f0*/  NOP ;  /* 0x0000000000007918 */ /* 0x000fc00000000000 */
        /* <DEDUP_REMOVED lines=8> */
.L_x_188:


//--------------------- .nv.global.init           --------------------------
	.section	.nv.global.init,"aw",@progbits
.nv.global.init:
	.type		$str$27,@object
	.size		$str$27,($str$28 - $str$27)
$str$27:
        /*0000*/ 	.byte	0x28, 0x61, 0x64, 0x64, 0x72, 0x65, 0x73, 0x73, 0x20, 0x26, 0x20, 0x6d, 0x61, 0x73, 0x6b, 0x29
        /*0010*/ 	.byte	0x20, 0x3d, 0x3d, 0x20, 0x30, 0x00
	.type		$str$28,@object
	.size		$str$28,($str$26 - $str$28)
$str$28:
        /*0016*/ 	.byte	0x2f, 0x74, 0x6d, 0x70, 0x2f, 0x63, 0x75, 0x74, 0x6c, 0x61, 0x73, 0x73, 0x5f, 0x73, 0x77, 0x65
        /*0026*/ 	.byte	0x65, 0x70, 0x5f, 0x73, 0x72, 0x63, 0x2f, 0x69, 0x6e, 0x63, 0x6c, 0x75, 0x64, 0x65, 0x2f, 0x63
        /*0036*/ 	.byte	0x75, 0x74, 0x65, 0x2f, 0x70, 0x6f, 0x69, 0x6e, 0x74, 0x65, 0x72, 0x5f, 0x66, 0x6c, 0x61, 0x67
        /*0046*/ 	.byte	0x67, 0x65, 0x64, 0x2e, 0x68, 0x70, 0x70, 0x00
	.type		$str$26,@object
	.size		$str$26,($str$25 - $str$26)
$str$26:
        /*004e*/ 	.byte	0x2f, 0x74, 0x6d, 0x70, 0x2f, 0x63, 0x75, 0x74, 0x6c, 0x61, 0x73, 0x73, 0x5f, 0x73, 0x77, 0x65
        /*005e*/ 	.byte	0x65, 0x70, 0x5f, 0x73, 0x72, 0x63, 0x2f, 0x69, 0x6e, 0x63, 0x6c, 0x75, 0x64, 0x65, 0x2f, 0x63
        /*006e*/ 	.byte	0x75, 0x74, 0x65, 0x2f, 0x61, 0x74, 0x6f, 0x6d, 0x2f, 0x63, 0x6f, 0x70, 0x79, 0x5f, 0x74, 0x72
        /*007e*/ 	.byte	0x61, 0x69, 0x74, 0x73, 0x5f, 0x73, 0x6d, 0x31, 0x30, 0x30, 0x2e, 0x68, 0x70, 0x70, 0x00
	.type		$str$25,@object
	.size		$str$25,(__unnamed_1 - $str$25)
$str$25:
        /*008d*/ 	.byte	0x28, 0x28, 0x75, 0x69, 0x6e, 0x74, 0x33, 0x32, 0x5f, 0x74, 0x28, 0x74, 0x68, 0x72, 0x65, 0x61
        /*009d*/ 	.byte	0x64, 0x49, 0x64, 0x78, 0x2e, 0x78, 0x29, 0x20, 0x2f, 0x20, 0x33, 0x32, 0x29, 0x20, 0x25, 0x20
        /*00ad*/ 	.byte	0x34, 0x29, 0x20, 0x3d, 0x3d, 0x20, 0x28, 0x28, 0x28, 0x74, 0x6d, 0x65, 0x6d, 0x5f, 0x61, 0x64
        /*00bd*/ 	.byte	0x64, 0x72, 0x20, 0x3e, 0x3e, 0x20, 0x31, 0x36, 0x29, 0x20, 0x2f, 0x20, 0x33, 0x32, 0x29, 0x20
        /*00cd*/ 	.byte	0x25, 0x20, 0x34, 0x29, 0x00
	.type		__unnamed_1,@object
	.size		__unnamed_1,(__unnamed_2 - __unnamed_1)
__unnamed_1:
        /*00d2*/ 	.byte	0x61, 0x75, 0x74, 0x6f, 0x20, 0x63, 0x75, 0x74, 0x65, 0x3a, 0x3a, 0x61, 0x73, 0x5f, 0x70, 0x6f
        /* <DEDUP_REMOVED lines=24> */
        /*0262*/ 	.byte	0x5d, 0x00
	.type		__unnamed_2,@object
	.size		__unnamed_2,(__unnamed_3 - __unnamed_2)
__unnamed_2:
        /* <DEDUP_REMOVED lines=26> */
	.type		__unnamed_3,@object
	.size		__unnamed_3,(.L_3 - __unnamed_3)
__unnamed_3:
        /* <DEDUP_REMOVED lines=42> */
        /*0696*/ 	.byte	0x43, 0x3c, 0x30, 0x3e, 0x3e, 0x3e, 0x3e, 0x5d, 0x00
.L_3:


//--------------------- .nv.shared._ZN7cutlass13device_kernelINS_4gemm6kernel13GemmUniversalIN4cute5tupleIJiiiiEEENS1_10collective13CollectiveMmaINS1_35MainloopSm100TmaUmmaWarpSpecializedILi5ELi2ELi2ENS5_IJNS4_1CILi2EEENSA_ILi1EEESC_EEEEENS5_IJNSA_ILi256EEESF_NSA_ILi128EEEEEEaNS5_IJlSC_lEEEaSI_NS4_8TiledMMAINS4_8MMA_AtomIJNS4_21SM100_MMA_S8_2x1SM_SSIaaiLi256ELi256ELNS4_4UMMA5MajorE0ELSN_0ELNSM_8SaturateE0EEEEEENS4_6LayoutINS5_IJSC_SC_SC_EEENS5_IJNSA_ILi0EEEST_ST_EEEEENS5_IJNS4_10UnderscoreESW_SW_EEEEENS4_18SM100_TMA_2SM_LOADENS4_14ComposedLayoutINS4_7SwizzleILi3ELi4ELi3EEENS4_18smem_ptr_flag_bitsILi8EEENSR_INS5_IJNSA_ILi8EEESG_EEENS5_IJSG_SC_EEEEEEEvNS4_8identityESZ_S19_vS1A_EENS_8epilogue10collective18CollectiveEpilogueINS1C_23Sm100TmaWarpSpecializedILi4ELi2ELi64ELb0ELb0EEEJNS5_IJSG_SF_SG_EEENS5_IJNSR_ISG_SC_EENSR_INSA_ILi64EEESC_EEEEEaSI_aSI_NS1C_6fusion15FusionCallbacksIS1G_NS1M_17LinearCombinationIaiaiLNS_15FloatRoundStyleE2EEES1H_S1L_JEEENS4_5SM1004TMEM4LOAD26SM100_TMEM_LOAD_32dp32b64xENS4_13SM90_TMA_LOADENS10_INS11_ILi2ELi4ELi3EEES14_NSR_INS5_IJS15_S1J_EEENS5_IJS1J_SC_EEEEEEENS4_39AutoVectorizingCopyWithAssumedAlignmentILi128EEENS4_14SM90_TMA_STOREES21_S23_S23_EEEvvEEEEvNT_6ParamsE --------------------------
	.section	.nv.shared._ZN7cutlass13device_kernelINS_4gemm6kernel13GemmUniversalIN4cute5tupleIJiiiiEEENS1_10collective13CollectiveMmaINS1_35MainloopSm100TmaUmmaWarpSpecializedILi5ELi2ELi2ENS5_IJNS4_1CILi2EEENSA_ILi1EEESC_EEEEENS5_IJNSA_ILi256EEESF_NSA_ILi128EEEEEEaNS5_IJlSC_lEEEaSI_NS4_8TiledMMAINS4_8MMA_AtomIJNS4_21SM100_MMA_S8_2x1SM_SSIaaiLi256ELi256ELNS4_4UMMA5MajorE0ELSN_0ELNSM_8SaturateE0EEEEEENS4_6LayoutINS5_IJSC_SC_SC_EEENS5_IJNSA_ILi0EEEST_ST_EEEEENS5_IJNS4_10UnderscoreESW_SW_EEEEENS4_18SM100_TMA_2SM_LOADENS4_14ComposedLayoutINS4_7SwizzleILi3ELi4ELi3EEENS4_18smem_ptr_flag_bitsILi8EEENSR_INS5_IJNSA_ILi8EEESG_EEENS5_IJSG_SC_EEEEEEEvNS4_8identityESZ_S19_vS1A_EENS_8epilogue10collective18CollectiveEpilogueINS1C_23Sm100TmaWarpSpecializedILi4ELi2ELi64ELb0ELb0EEEJNS5_IJSG_SF_SG_EEENS5_IJNSR_ISG_SC_EENSR_INSA_ILi64EEESC_EEEEEaSI_aSI_NS1C_6fusion15FusionCallbacksIS1G_NS1M_17LinearCombinationIaiaiLNS_15FloatRoundStyleE2EEES1H_S1L_JEEENS4_5SM1004TMEM4LOAD26SM100_TMEM_LOAD_32dp32b64xENS4_13SM90_TMA_LOADENS10_INS11_ILi2ELi4ELi3EEES14_NSR_INS5_IJS15_S1J_EEENS5_IJS1J_SC_EEEEEEENS4_39AutoVectorizingCopyWithAssumedAlignmentILi128EEENS4_14SM90_TMA_STOREES21_S23_S23_EEEvvEEEEvNT_6ParamsE,"aw",@nobits
	.sectionflags	@""
	.align	16
	.zero		1024


//--------------------- .nv.shared.reserved.0     --------------------------
	.section	.nv.shared.reserved.0,"aw",@nobits
	.weak		__nv_reservedSMEM_offset_0_alias
	.size		__nv_reservedSMEM_offset_0_alias, 0, 64
	.other		__nv_reservedSMEM_offset_0_alias,@"STO_CUDA_RESERVED_SHARED STV_DEFAULT"
__nv_reservedSMEM_offset_0_alias:
	.zero		0
.nv.shared.reserved.0:
	.zero		64
	.weak		__nv_reservedSMEM_tcgen05_partition
	.type		__nv_reservedSMEM_tcgen05_partition,@object
	.size		__nv_reservedSMEM_tcgen05_partition,(.L_0 - __nv_reservedSMEM_tcgen05_partition)
__nv_reservedSMEM_tcgen05_partition:
	.zero		32
.L_0:


//--------------------- .nv.global                --------------------------
	.section	.nv.global,"aw",@nobits
.nv.global:
	.type		_ZN40_INTERNAL_0813d40c_4_k_cu_02fc172d_293554cute1_E,@object
	.size		_ZN40_INTERNAL_0813d40c_4_k_cu_02fc172d_293554cute1_E,(_ZN40_INTERNAL_0813d40c_4_k_cu_02fc172d_293554cuda3std3__45__cpo6cbeginE - _ZN40_INTERNAL_0813d40c_4_k_cu_02fc172d_293554cute1_E)
_ZN40_INTERNAL_0813d40c_4_k_cu_02fc172d_293554cute1_E:
	.zero		1
	.type		_ZN40_INTERNAL_0813d40c_4_k_cu_02fc172d_293554cuda3std3__45__cpo6cbeginE,@object
	.size		_ZN40_INTERNAL_0813d40c_4_k_cu_02fc172d_293554cuda3std3__45__cpo6cbeginE,(_ZN40_INTERNAL_0813d40c_4_k_cu_02fc172d_293554cuda3std3__48in_placeE - _ZN40_INTERNAL_0813d40c_4_k_cu_02fc172d_293554cuda3std3__45__cpo6cbeginE)
_ZN40_INTERNAL_0813d40c_4_k_cu_02fc172d_293554cuda3std3__45__cpo6cbeginE:
	.zero		1
	.type		_ZN40_INTERNAL_0813d40c_4_k_cu_02fc172d_293554cuda3std3__48in_placeE,@object
	.size		_ZN40_INTERNAL_0813d40c_4_k_cu_02fc172d_293554cuda3std3__48in_placeE,(_ZN40_INTERNAL_0813d40c_4_k_cu_02fc172d_293554cuda3std6ranges3__45__cpo9iter_moveE - _ZN40_INTERNAL_0813d40c_4_k_cu_02fc172d_293554cuda3std3__48in_placeE)
_ZN40_INTERNAL_0813d40c_4_k_cu_02fc172d_293554cuda3std3__48in_placeE:
	.zero		1
	.type		_ZN40_INTERNAL_0813d40c_4_k_cu_02fc172d_293554cuda3std6ranges3__45__cpo9iter_moveE,@object
	.size		_ZN40_INTERNAL_0813d40c_4_k_cu_02fc172d_293554cuda3std6ranges3__45__cpo9iter_moveE,(_ZN40_INTERNAL_0813d40c_4_k_cu_02fc172d_293554cuda3std3__45__cpo5beginE - _ZN40_INTERNAL_0813d40c_4_k_cu_02fc172d_293554cuda3std6ranges3__45__cpo9iter_moveE)
_ZN40_INTERNAL_0813d40c_4_k_cu_02fc172d_293554cuda3std6ranges3__45__cpo9iter_moveE:
	.zero		1
	.type		_ZN40_INTERNAL_0813d40c_4_k_cu_02fc172d_293554cuda3std3__45__cpo5beginE,@object
	.size		_ZN40_INTERNAL_0813d40c_4_k_cu_02fc172d_293554cuda3std3__45__cpo5beginE,(_ZN40_INTERNAL_0813d40c_4_k_cu_02fc172d_293554cuda3std3__442_GLOBAL__N__0813d40c_4_k_cu_02fc172d_293556ignoreE - _ZN40_INTERNAL_0813d40c_4_k_cu_02fc172d_293554cuda3std3__45__cpo5beginE)
_ZN40_INTERNAL_0813d40c_4_k_cu_02fc172d_293554cuda3std3__45__cpo5beginE:
	.zero		1
	.type		_ZN40_INTERNAL_0813d40c_4_k_cu_02fc172d_293554cuda3std3__442_GLOBAL__N__0813d40c_4_k_cu_02fc172d_293556ignoreE,@object
	.size		_ZN40_INTERNAL_0813d40c_4_k_cu_02fc172d_293554cuda3std3__442_GLOBAL__N__0813d40c_4_k_cu_02fc172d_293556ignoreE,(_ZN40_INTERNAL_0813d40c_4_k_cu_02fc172d_293554cute7productE - _ZN40_INTERNAL_0813d40c_4_k_cu_02fc172d_293554cuda3std3__442_GLOBAL__N__0813d40c_4_k_cu_02fc172d_293556ignoreE)
_ZN40_INTERNAL_0813d40c_4_k_cu_02fc172d_293554cuda3std3__442_GLOBAL__N__0813d40c_4_k_cu_02fc172d_293556ignoreE:
	.zero		1
	.type		_ZN40_INTERNAL_0813d40c_4_k_cu_02fc172d_293554cute7productE,@object
	.size		_ZN40_INTERNAL_0813d40c_4_k_cu_02fc172d_293554cute7productE,(_ZN40_INTERNAL_0813d40c_4_k_cu_02fc172d_293554cuda3std3__45__cpo3endE - _ZN40_INTERNAL_0813d40c_4_k_cu_02fc172d_293554cute7productE)
_ZN40_INTERNAL_0813d40c_4_k_cu_02fc172d_293554cute7productE:
	.zero		1
	.type		_ZN40_INTERNAL_0813d40c_4_k_cu_02fc172d_293554cuda3std3__45__cpo3endE,@object
	.size		_ZN40_INTERNAL_0813d40c_4_k_cu_02fc172d_293554cuda3std3__45__cpo3endE,(_ZN40_INTERNAL_0813d40c_4_k_cu_02fc172d_293554cuda3std3__419piecewise_constructE - _ZN40_INTERNAL_0813d40c_4_k_cu_02fc172d_293554cuda3std3__45__cpo3endE)
_ZN40_INTERNAL_0813d40c_4_k_cu_02fc172d_293554cuda3std3__45__cpo3endE:
	.zero		1
	.type		_ZN40_INTERNAL_0813d40c_4_k_cu_02fc172d_293554cuda3std3__419piecewise_constructE,@object
	.size		_ZN40_INTERNAL_0813d40c_4_k_cu_02fc172d_293554cuda3std3__419piecewise_constructE,(_ZN40_INTERNAL_0813d40c_4_k_cu_02fc172d_293554cuda3std3__45__cpo4cendE - _ZN40_INTERNAL_0813d40c_4_k_cu_02fc172d_293554cuda3std3__419piecewise_constructE)
_ZN40_INTERNAL_0813d40c_4_k_cu_02fc172d_293554cuda3std3__419piecewise_constructE:
	.zero		1
	.type		_ZN40_INTERNAL_0813d40c_4_k_cu_02fc172d_293554cuda3std3__45__cpo4cendE,@object
	.size		_ZN40_INTERNAL_0813d40c_4_k_cu_02fc172d_293554cuda3std3__45__cpo4cendE,(_ZN40_INTERNAL_0813d40c_4_k_cu_02fc172d_293554cuda3std6ranges3__45__cpo4swapE - _ZN40_INTERNAL_0813d40c_4_k_cu_02fc172d_293554cuda3std3__45__cpo4cendE)
_ZN40_INTERNAL_0813d40c_4_k_cu_02fc172d_293554cuda3std3__45__cpo4cendE:
	.zero		1
	.type		_ZN40_INTERNAL_0813d40c_4_k_cu_02fc172d_293554cuda3std6ranges3__45__cpo4swapE,@object
	.size		_ZN40_INTERNAL_0813d40c_4_k_cu_02fc172d_293554cuda3std6ranges3__45__cpo4swapE,(.L_11 - _ZN40_INTERNAL_0813d40c_4_k_cu_02fc172d_293554cuda3std6ranges3__45__cpo4swapE)
_ZN40_INTERNAL_0813d40c_4_k_cu_02fc172d_293554cuda3std6ranges3__45__cpo4swapE:
	.zero		1
.L_11:


//--------------------- .nv.constant0._ZN7cutlass13device_kernelINS_4gemm6kernel13GemmUniversalIN4cute5tupleIJiiiiEEENS1_10collective13CollectiveMmaINS1_35MainloopSm100TmaUmmaWarpSpecializedILi5ELi2ELi2ENS5_IJNS4_1CILi2EEENSA_ILi1EEESC_EEEEENS5_IJNSA_ILi256EEESF_NSA_ILi128EEEEEEaNS5_IJlSC_lEEEaSI_NS4_8TiledMMAINS4_8MMA_AtomIJNS4_21SM100_MMA_S8_2x1SM_SSIaaiLi256ELi256ELNS4_4UMMA5MajorE0ELSN_0ELNSM_8SaturateE0EEEEEENS4_6LayoutINS5_IJSC_SC_SC_EEENS5_IJNSA_ILi0EEEST_ST_EEEEENS5_IJNS4_10UnderscoreESW_SW_EEEEENS4_18SM100_TMA_2SM_LOADENS4_14ComposedLayoutINS4_7SwizzleILi3ELi4ELi3EEENS4_18smem_ptr_flag_bitsILi8EEENSR_INS5_IJNSA_ILi8EEESG_EEENS5_IJSG_SC_EEEEEEEvNS4_8identityESZ_S19_vS1A_EENS_8epilogue10collective18CollectiveEpilogueINS1C_23Sm100TmaWarpSpecializedILi4ELi2ELi64ELb0ELb0EEEJNS5_IJSG_SF_SG_EEENS5_IJNSR_ISG_SC_EENSR_INSA_ILi64EEESC_EEEEEaSI_aSI_NS1C_6fusion15FusionCallbacksIS1G_NS1M_17LinearCombinationIaiaiLNS_15FloatRoundStyleE2EEES1H_S1L_JEEENS4_5SM1004TMEM4LOAD26SM100_TMEM_LOAD_32dp32b64xENS4_13SM90_TMA_LOADENS10_INS11_ILi2ELi4ELi3EEES14_NSR_INS5_IJS15_S1J_EEENS5_IJS1J_SC_EEEEEEENS4_39AutoVectorizingCopyWithAssumedAlignmentILi128EEENS4_14SM90_TMA_STOREES21_S23_S23_EEEvvEEEEvNT_6ParamsE --------------------------
	.section	.nv.constant0._ZN7cutlass13device_kernelINS_4gemm6kernel13GemmUniversalIN4cute5tupleIJiiiiEEENS1_10collective13CollectiveMmaINS1_35MainloopSm100TmaUmmaWarpSpecializedILi5ELi2ELi2ENS5_IJNS4_1CILi2EEENSA_ILi1EEESC_EEEEENS5_IJNSA_ILi256EEESF_NSA_ILi128EEEEEEaNS5_IJlSC_lEEEaSI_NS4_8TiledMMAINS4_8MMA_AtomIJNS4_21SM100_MMA_S8_2x1SM_SSIaaiLi256ELi256ELNS4_4UMMA5MajorE0ELSN_0ELNSM_8SaturateE0EEEEEENS4_6LayoutINS5_IJSC_SC_SC_EEENS5_IJNSA_ILi0EEEST_ST_EEEEENS5_IJNS4_10UnderscoreESW_SW_EEEEENS4_18SM100_TMA_2SM_LOADENS4_14ComposedLayoutINS4_7SwizzleILi3ELi4ELi3EEENS4_18smem_ptr_flag_bitsILi8EEENSR_INS5_IJNSA_ILi8EEESG_EEENS5_IJSG_SC_EEEEEEEvNS4_8identityESZ_S19_vS1A_EENS_8epilogue10collective18CollectiveEpilogueINS1C_23Sm100TmaWarpSpecializedILi4ELi2ELi64ELb0ELb0EEEJNS5_IJSG_SF_SG_EEENS5_IJNSR_ISG_SC_EENSR_INSA_ILi64EEESC_EEEEEaSI_aSI_NS1C_6fusion15FusionCallbacksIS1G_NS1M_17LinearCombinationIaiaiLNS_15FloatRoundStyleE2EEES1H_S1L_JEEENS4_5SM1004TMEM4LOAD26SM100_TMEM_LOAD_32dp32b64xENS4_13SM90_TMA_LOADENS10_INS11_ILi2ELi4ELi3EEES14_NSR_INS5_IJS15_S1J_EEENS5_IJS1J_SC_EEEEEEENS4_39AutoVectorizingCopyWithAssumedAlignmentILi128EEENS4_14SM90_TMA_STOREES21_S23_S23_EEEvvEEEEvNT_6ParamsE,"a",@progbits
	.sectionflags	@""
	.align	4
.nv.constant0._ZN7cutlass13device_kernelINS_4gemm6kernel13GemmUniversalIN4cute5tupleIJiiiiEEENS1_10collective13CollectiveMmaINS1_35MainloopSm100TmaUmmaWarpSpecializedILi5ELi2ELi2ENS5_IJNS4_1CILi2EEENSA_ILi1EEESC_EEEEENS5_IJNSA_ILi256EEESF_NSA_ILi128EEEEEEaNS5_IJlSC_lEEEaSI_NS4_8TiledMMAINS4_8MMA_AtomIJNS4_21SM100_MMA_S8_2x1SM_SSIaaiLi256ELi256ELNS4_4UMMA5MajorE0ELSN_0ELNSM_8SaturateE0EEEEEENS4_6LayoutINS5_IJSC_SC_SC_EEENS5_IJNSA_ILi0EEEST_ST_EEEEENS5_IJNS4_10UnderscoreESW_SW_EEEEENS4_18SM100_TMA_2SM_LOADENS4_14ComposedLayoutINS4_7SwizzleILi3ELi4ELi3EEENS4_18smem_ptr_flag_bitsILi8EEENSR_INS5_IJNSA_ILi8EEESG_EEENS5_IJSG_SC_EEEEEEEvNS4_8identityESZ_S19_vS1A_EENS_8epilogue10collective18CollectiveEpilogueINS1C_23Sm100TmaWarpSpecializedILi4ELi2ELi64ELb0ELb0EEEJNS5_IJSG_SF_SG_EEENS5_IJNSR_ISG_SC_EENSR_INSA_ILi64EEESC_EEEEEaSI_aSI_NS1C_6fusion15FusionCallbacksIS1G_NS1M_17LinearCombinationIaiaiLNS_15FloatRoundStyleE2EEES1H_S1L_JEEENS4_5SM1004TMEM4LOAD26SM100_TMEM_LOAD_32dp32b64xENS4_13SM90_TMA_LOADENS10_INS11_ILi2ELi4ELi3EEES14_NSR_INS5_IJS15_S1J_EEENS5_IJS1J_SC_EEEEEEENS4_39AutoVectorizingCopyWithAssumedAlignmentILi128EEENS4_14SM90_TMA_STOREES21_S23_S23_EEEvvEEEEvNT_6ParamsE:
	.zero		2944


//--------------------- SYMBOLS --------------------------

	.type		.nv.reservedSmem.offset0,@object
	.size		.nv.reservedSmem.offset0,0x4
	.type		.nv.reservedSmem.cap,@object
	.size		.nv.reservedSmem.cap,0x4
	.type		__assertfail,@function
